	.target	sm_90a

	.elftype	@"ET_EXEC"


//--------------------- .note.nv.tkinfo           --------------------------
	.section	.note.nv.tkinfo,"",@"SHT_NOTE"
	.sectionflags	@"SHF_NOTE_NV_TKINFO"
	.tkinfo
        /*0018*/ 	.word	0x00000002
        /*0030*/ 	.string	""
        /*0030*/ 	.string	"ptxas"
        /*0030*/ 	.string	"Cuda compilation tools, release 13.0, V13.0.88"
        /*0030*/ 	.string	"Build cuda_13.0.r13.0/compiler.36424714_0"
        /*0030*/ 	.string	"-arch sm_90a -m 64 "



//--------------------- .note.nv.cuinfo           --------------------------
	.section	.note.nv.cuinfo,"",@"SHT_NOTE"
	.sectionflags	@"SHF_NOTE_NV_CUINFO"
        /*0018*/ 	.short	0x0002
        /*001a*/ 	.short	0x005a
        /*001c*/ 	.short	0x0082
	.zero		2


//--------------------- .nv.info                  --------------------------
	.section	.nv.info,"",@"SHT_CUDA_INFO"
	.align	4


	//----- nvinfo : EIATTR_REGCOUNT
	.align		4
        /*0000*/ 	.byte	0x04, 0x2f
        /*0002*/ 	.short	(.L_12 - .L_11)
	.align		4
.L_11:
        /*0004*/ 	.word	index@(_ZN7cutlass13device_kernelINS_4gemm6kernel13GemmUniversalIN4cute5tupleIJiiiiEEENS1_10collective13CollectiveMmaINS1_37MainloopSm90TmaGmmaWarpSpecializedFP8ILi56ENS5_IJNS4_1CILi1EEENSA_ILi8EEESB_EEENS1_32KernelTmaWarpSpecializedPingpongEEENS5_IJNSA_ILi64EEESG_NSA_ILi32EEEEEENS_12float_e5m2_tENS5_IJlSB_lEEESJ_SK_NS4_8TiledMMAINS4_8MMA_AtomIJNS4_4SM904GMMA30MMA_64x64x32_F32E5M2E5M2_SS_TNILNSO_7ScaleInE1ELSQ_1EEEEEENS4_6LayoutINS5_IJSB_SB_SB_EEENS5_IJNSA_ILi0EEESV_SV_EEEEENS5_IJNS4_10UnderscoreESY_SY_EEEEENS4_23SM90_TMA_LOAD_MULTICASTENS4_14ComposedLayoutINS4_7SwizzleILi1ELi4ELi3EEENS4_18smem_ptr_flag_bitsILi8EEENST_INS5_IJSC_SH_EEENS5_IJSH_SB_EEEEEEEvNS4_8identityENS4_13SM90_TMA_LOADES1A_vS1B_EENS_8epilogue10collective6detail29Sm90TmaWarpSpecializedAdapterINS1F_15DefaultEpilogueISJ_SK_SK_NS1E_6thread17LinearCombinationISJ_Li1EffLNS1J_9ScaleType4KindE0ELNS_15FloatRoundStyleE2ESJ_EENS1_15EpilogueDefaultEEEEEvvEEEEvNT_6ParamsE)
        /*0008*/ 	.word	0x000000a8


	//----- nvinfo : EIATTR_FRAME_SIZE
	.align		4
.L_12:
        /*000c*/ 	.byte	0x04, 0x11
        /*000e*/ 	.short	(.L_14 - .L_13)
	.align		4
.L_13:
        /*0010*/ 	.word	index@(_ZN7cutlass13device_kernelINS_4gemm6kernel13GemmUniversalIN4cute5tupleIJiiiiEEENS1_10collective13CollectiveMmaINS1_37MainloopSm90TmaGmmaWarpSpecializedFP8ILi56ENS5_IJNS4_1CILi1EEENSA_ILi8EEESB_EEENS1_32KernelTmaWarpSpecializedPingpongEEENS5_IJNSA_ILi64EEESG_NSA_ILi32EEEEEENS_12float_e5m2_tENS5_IJlSB_lEEESJ_SK_NS4_8TiledMMAINS4_8MMA_AtomIJNS4_4SM904GMMA30MMA_64x64x32_F32E5M2E5M2_SS_TNILNSO_7ScaleInE1ELSQ_1EEEEEENS4_6LayoutINS5_IJSB_SB_SB_EEENS5_IJNSA_ILi0EEESV_SV_EEEEENS5_IJNS4_10UnderscoreESY_SY_EEEEENS4_23SM90_TMA_LOAD_MULTICASTENS4_14ComposedLayoutINS4_7SwizzleILi1ELi4ELi3EEENS4_18smem_ptr_flag_bitsILi8EEENST_INS5_IJSC_SH_EEENS5_IJSH_SB_EEEEEEEvNS4_8identityENS4_13SM90_TMA_LOADES1A_vS1B_EENS_8epilogue10collective6detail29Sm90TmaWarpSpecializedAdapterINS1F_15DefaultEpilogueISJ_SK_SK_NS1E_6thread17LinearCombinationISJ_Li1EffLNS1J_9ScaleType4KindE0ELNS_15FloatRoundStyleE2ESJ_EENS1_15EpilogueDefaultEEEEEvvEEEEvNT_6ParamsE)
        /*0014*/ 	.word	0x00000000


	//----- nvinfo : EIATTR_MIN_STACK_SIZE
	.align		4
.L_14:
        /*0018*/ 	.byte	0x04, 0x12
        /*001a*/ 	.short	(.L_16 - .L_15)
	.align		4
.L_15:
        /*001c*/ 	.word	index@(_ZN7cutlass13device_kernelINS_4gemm6kernel13GemmUniversalIN4cute5tupleIJiiiiEEENS1_10collective13CollectiveMmaINS1_37MainloopSm90TmaGmmaWarpSpecializedFP8ILi56ENS5_IJNS4_1CILi1EEENSA_ILi8EEESB_EEENS1_32KernelTmaWarpSpecializedPingpongEEENS5_IJNSA_ILi64EEESG_NSA_ILi32EEEEEENS_12float_e5m2_tENS5_IJlSB_lEEESJ_SK_NS4_8TiledMMAINS4_8MMA_AtomIJNS4_4SM904GMMA30MMA_64x64x32_F32E5M2E5M2_SS_TNILNSO_7ScaleInE1ELSQ_1EEEEEENS4_6LayoutINS5_IJSB_SB_SB_EEENS5_IJNSA_ILi0EEESV_SV_EEEEENS5_IJNS4_10UnderscoreESY_SY_EEEEENS4_23SM90_TMA_LOAD_MULTICASTENS4_14ComposedLayoutINS4_7SwizzleILi1ELi4ELi3EEENS4_18smem_ptr_flag_bitsILi8EEENST_INS5_IJSC_SH_EEENS5_IJSH_SB_EEEEEEEvNS4_8identityENS4_13SM90_TMA_LOADES1A_vS1B_EENS_8epilogue10collective6detail29Sm90TmaWarpSpecializedAdapterINS1F_15DefaultEpilogueISJ_SK_SK_NS1E_6thread17LinearCombinationISJ_Li1EffLNS1J_9ScaleType4KindE0ELNS_15FloatRoundStyleE2ESJ_EENS1_15EpilogueDefaultEEEEEvvEEEEvNT_6ParamsE)
        /*0020*/ 	.word	0x00000000
.L_16:


//--------------------- .nv.compat                --------------------------
	.section	.nv.compat,"",@"SHT_CUDA_COMPAT_INFO"
	.align	4
        /*0000*/ 	.byte	0x02, 0x09, 0x01, 0x00, 0x02, 0x02, 0x04, 0x00, 0x02, 0x05, 0x05, 0x00, 0x03, 0x07, 0x01, 0x01
        /*0010*/ 	.byte	0x02, 0x03, 0x01, 0x00, 0x02, 0x06, 0x01, 0x00, 0x04, 0x0b, 0x08, 0x00, 0x00, 0x00, 0x00, 0x00
        /*0020*/ 	.byte	0x00, 0x00, 0x00, 0x00


//--------------------- .nv.info._ZN7cutlass13device_kernelINS_4gemm6kernel13GemmUniversalIN4cute5tupleIJiiiiEEENS1_10collective13CollectiveMmaINS1_37MainloopSm90TmaGmmaWarpSpecializedFP8ILi56ENS5_IJNS4_1CILi1EEENSA_ILi8EEESB_EEENS1_32KernelTmaWarpSpecializedPingpongEEENS5_IJNSA_ILi64EEESG_NSA_ILi32EEEEEENS_12float_e5m2_tENS5_IJlSB_lEEESJ_SK_NS4_8TiledMMAINS4_8MMA_AtomIJNS4_4SM904GMMA30MMA_64x64x32_F32E5M2E5M2_SS_TNILNSO_7ScaleInE1ELSQ_1EEEEEENS4_6LayoutINS5_IJSB_SB_SB_EEENS5_IJNSA_ILi0EEESV_SV_EEEEENS5_IJNS4_10UnderscoreESY_SY_EEEEENS4_23SM90_TMA_LOAD_MULTICASTENS4_14ComposedLayoutINS4_7SwizzleILi1ELi4ELi3EEENS4_18smem_ptr_flag_bitsILi8EEENST_INS5_IJSC_SH_EEENS5_IJSH_SB_EEEEEEEvNS4_8identityENS4_13SM90_TMA_LOADES1A_vS1B_EENS_8epilogue10collective6detail29Sm90TmaWarpSpecializedAdapterINS1F_15DefaultEpilogueISJ_SK_SK_NS1E_6thread17LinearCombinationISJ_Li1EffLNS1J_9ScaleType4KindE0ELNS_15FloatRoundStyleE2ESJ_EENS1_15EpilogueDefaultEEEEEvvEEEEvNT_6ParamsE --------------------------
	.section	.nv.info._ZN7cutlass13device_kernelINS_4gemm6kernel13GemmUniversalIN4cute5tupleIJiiiiEEENS1_10collective13CollectiveMmaINS1_37MainloopSm90TmaGmmaWarpSpecializedFP8ILi56ENS5_IJNS4_1CILi1EEENSA_ILi8EEESB_EEENS1_32KernelTmaWarpSpecializedPingpongEEENS5_IJNSA_ILi64EEESG_NSA_ILi32EEEEEENS_12float_e5m2_tENS5_IJlSB_lEEESJ_SK_NS4_8TiledMMAINS4_8MMA_AtomIJNS4_4SM904GMMA30MMA_64x64x32_F32E5M2E5M2_SS_TNILNSO_7ScaleInE1ELSQ_1EEEEEENS4_6LayoutINS5_IJSB_SB_SB_EEENS5_IJNSA_ILi0EEESV_SV_EEEEENS5_IJNS4_10UnderscoreESY_SY_EEEEENS4_23SM90_TMA_LOAD_MULTICASTENS4_14ComposedLayoutINS4_7SwizzleILi1ELi4ELi3EEENS4_18smem_ptr_flag_bitsILi8EEENST_INS5_IJSC_SH_EEENS5_IJSH_SB_EEEEEEEvNS4_8identityENS4_13SM90_TMA_LOADES1A_vS1B_EENS_8epilogue10collective6detail29Sm90TmaWarpSpecializedAdapterINS1F_15DefaultEpilogueISJ_SK_SK_NS1E_6thread17LinearCombinationISJ_Li1EffLNS1J_9ScaleType4KindE0ELNS_15FloatRoundStyleE2ESJ_EENS1_15EpilogueDefaultEEEEEvvEEEEvNT_6ParamsE,"",@"SHT_CUDA_INFO"
	.sectionflags	@""
	.align	4


	//----- nvinfo : EIATTR_CUDA_API_VERSION
	.align		4
        /*0000*/ 	.byte	0x04, 0x37
        /*0002*/ 	.short	(.L_18 - .L_17)
.L_17:
        /*0004*/ 	.word	0x00000082


	//----- nvinfo : EIATTR_KPARAM_INFO
	.align		4
.L_18:
        /*0008*/ 	.byte	0x04, 0x17
        /*000a*/ 	.short	(.L_20 - .L_19)
.L_19:
        /*000c*/ 	.word	0x00000000
        /*0010*/ 	.short	0x0000
        /*0012*/ 	.short	0x0070
        /*0014*/ 	.byte	0x00, 0xf0, 0x01, 0x10


	//----- nvinfo : EIATTR_SPARSE_MMA_MASK
	.align		4
.L_20:
        /*0018*/ 	.byte	0x03, 0x50
        /*001a*/ 	.short	0x0000


	//----- nvinfo : EIATTR_MAXREG_COUNT
	.align		4
        /*001c*/ 	.byte	0x03, 0x1b
        /*001e*/ 	.short	0x00a8


	//----- nvinfo : EIATTR_NUM_BARRIERS
	.align		4
        /*0020*/ 	.byte	0x02, 0x4c
        /*0022*/ 	.byte	0x01
	.zero		1


	//----- nvinfo : EIATTR_MERCURY_ISA_VERSION
	.align		4
        /*0024*/ 	.byte	0x03, 0x5f
        /*0026*/ 	.short	0x0101


	//----- nvinfo : EIATTR_INT_WARP_WIDE_INSTR_OFFSETS
	.align		4
        /*0028*/ 	.byte	0x04, 0x31
        /*002a*/ 	.short	(.L_22 - .L_21)


	//   ....[0]....
.L_21:
        /*002c*/ 	.word	0x00000b80


	//   ....[1]....
        /*0030*/ 	.word	0x00000bc0


	//   ....[2]....
        /*0034*/ 	.word	0x00000cf0


	//   ....[3]....
        /*0038*/ 	.word	0x00000d20


	//   ....[4]....
        /*003c*/ 	.word	0x00000d30


	//   ....[5]....
        /*0040*/ 	.word	0x00000d40


	//   ....[6]....
        /*0044*/ 	.word	0x00000dc0


	//   ....[7]....
        /*0048*/ 	.word	0x00000e10


	//   ....[8]....
        /*004c*/ 	.word	0x00002d00


	//----- nvinfo : EIATTR_COOP_GROUP_MASK_REGIDS
	.align		4
.L_22:
        /*0050*/ 	.byte	0x04, 0x29
        /*0052*/ 	.short	(.L_24 - .L_23)


	//   ....[0]....
.L_23:
        /*0054*/ 	.word	0xffffffff


	//   ....[1]....
        /*0058*/ 	.word	0xffffffff


	//   ....[2]....
        /*005c*/ 	.word	0xffffffff


	//   ....[3]....
        /*0060*/ 	.word	0xffffffff


	//   ....[4]....
        /*0064*/ 	.word	0xffffffff


	//   ....[5]....
        /*0068*/ 	.word	0xffffffff


	//   ....[6]....
        /*006c*/ 	.word	0xffffffff


	//----- nvinfo : EIATTR_COOP_GROUP_INSTR_OFFSETS
	.align		4
.L_24:
        /*0070*/ 	.byte	0x04, 0x28
        /*0072*/ 	.short	(.L_26 - .L_25)


	//   ....[0]....
.L_25:
        /*0074*/ 	.word	0x00000060


	//   ....[1]....
        /*0078*/ 	.word	0x00000070


	//   ....[2]....
        /*007c*/ 	.word	0x00000130


	//   ....[3]....
        /*0080*/ 	.word	0x00000980


	//   ....[4]....
        /*0084*/ 	.word	0x000009c0


	//   ....[5]....
        /*0088*/ 	.word	0x00000a40


	//   ....[6]....
        /*008c*/ 	.word	0x00000f80


	//----- nvinfo : EIATTR_REG_RECONFIG
	.align		4
.L_26:
        /*0090*/ 	.byte	0x01, 0x54
	.zero		2


	//----- nvinfo : EIATTR_MBARRIER_INSTR_OFFSETS
	.align		4
        /*0094*/ 	.byte	0x04, 0x39
        /*0096*/ 	.short	(.L_28 - .L_27)


	//   ....[0]....
.L_27:
        /*0098*/ 	.word	0x00000260
        /*009c*/ 	.word	0x000000ff
        /*00a0*/ 	.word	0x00000000
        /*00a4*/ 	.short	0x0100
        /*00a6*/ 	.byte	0x08
	.zero		1


	//   ....[1]....
        /*00a8*/ 	.word	0x00000270
        /*00ac*/ 	.word	0x000000ff
        /*00b0*/ 	.word	0x000001c0
        /*00b4*/ 	.short	0x0100
        /*00b6*/ 	.byte	0x08
	.zero		1


	//   ....[2]....
        /*00b8*/ 	.word	0x00000280
        /*00bc*/ 	.word	0x000000ff
        /*00c0*/ 	.word	0x00000008
        /*00c4*/ 	.short	0x0100
        /*00c6*/ 	.byte	0x08
	.zero		1


	//   ....[3]....
        /*00c8*/ 	.word	0x00000290
        /*00cc*/ 	.word	0x000000ff
        /*00d0*/ 	.word	0x000001c8
        /*00d4*/ 	.short	0x0100
        /*00d6*/ 	.byte	0x08
	.zero		1


	//   ....[4]....
        /*00d8*/ 	.word	0x000002a0
        /*00dc*/ 	.word	0x000000ff
        /*00e0*/ 	.word	0x00000010
        /*00e4*/ 	.short	0x0100
        /*00e6*/ 	.byte	0x08
	.zero		1


	//   ....[5]....
        /*00e8*/ 	.word	0x000002b0
        /*00ec*/ 	.word	0x000000ff
        /*00f0*/ 	.word	0x000001d0
        /*00f4*/ 	.short	0x0100
        /*00f6*/ 	.byte	0x08
	.zero		1


	//   ....[6]....
        /*00f8*/ 	.word	0x000002c0
        /*00fc*/ 	.word	0x000000ff
        /*0100*/ 	.word	0x00000018
        /*0104*/ 	.short	0x0100
        /*0106*/ 	.byte	0x08
	.zero		1


	//   ....[7]....
        /*0108*/ 	.word	0x000002d0
        /*010c*/ 	.word	0x000000ff
        /*0110*/ 	.word	0x000001d8
        /*0114*/ 	.short	0x0100
        /*0116*/ 	.byte	0x08
	.zero		1


	//   ....[8]....
        /*0118*/ 	.word	0x000002e0
        /*011c*/ 	.word	0x000000ff
        /*0120*/ 	.word	0x00000020
        /*0124*/ 	.short	0x0100
        /*0126*/ 	.byte	0x08
	.zero		1


	//   ....[9]....
        /*0128*/ 	.word	0x000002f0
        /*012c*/ 	.word	0x000000ff
        /*0130*/ 	.word	0x000001e0
        /*0134*/ 	.short	0x0100
        /*0136*/ 	.byte	0x08
	.zero		1


	//   ....[10]....
        /*0138*/ 	.word	0x00000300
        /*013c*/ 	.word	0x000000ff
        /*0140*/ 	.word	0x00000028
        /*0144*/ 	.short	0x0100
        /*0146*/ 	.byte	0x08
	.zero		1


	//   ....[11]....
        /*0148*/ 	.word	0x00000310
        /*014c*/ 	.word	0x000000ff
        /*0150*/ 	.word	0x000001e8
        /*0154*/ 	.short	0x0100
        /*0156*/ 	.byte	0x08
	.zero		1


	//   ....[12]....
        /*0158*/ 	.word	0x00000320
        /*015c*/ 	.word	0x000000ff
        /*0160*/ 	.word	0x00000030
        /*0164*/ 	.short	0x0100
        /*0166*/ 	.byte	0x08
	.zero		1


	//   ....[13]....
        /*0168*/ 	.word	0x00000330
        /*016c*/ 	.word	0x000000ff
        /*0170*/ 	.word	0x000001f0
        /*0174*/ 	.short	0x0100
        /*0176*/ 	.byte	0x08
	.zero		1


	//   ....[14]....
        /*0178*/ 	.word	0x00000340
        /*017c*/ 	.word	0x000000ff
        /*0180*/ 	.word	0x00000038
        /*0184*/ 	.short	0x0100
        /*0186*/ 	.byte	0x08
	.zero		1


	//   ....[15]....
        /*0188*/ 	.word	0x00000350
        /*018c*/ 	.word	0x000000ff
        /*0190*/ 	.word	0x000001f8
        /*0194*/ 	.short	0x0100
        /*0196*/ 	.byte	0x08
	.zero		1


	//   ....[16]....
        /*0198*/ 	.word	0x00000360
        /*019c*/ 	.word	0x000000ff
        /*01a0*/ 	.word	0x00000040
        /*01a4*/ 	.short	0x0100
        /*01a6*/ 	.byte	0x08
	.zero		1


	//   ....[17]....
        /*01a8*/ 	.word	0x00000370
        /*01ac*/ 	.word	0x000000ff
        /*01b0*/ 	.word	0x00000200
        /*01b4*/ 	.short	0x0100
        /*01b6*/ 	.byte	0x08
	.zero		1


	//   ....[18]....
        /*01b8*/ 	.word	0x00000380
        /*01bc*/ 	.word	0x000000ff
        /*01c0*/ 	.word	0x00000048
        /*01c4*/ 	.short	0x0100
        /*01c6*/ 	.byte	0x08
	.zero		1


	//   ....[19]....
        /*01c8*/ 	.word	0x00000390
        /*01cc*/ 	.word	0x000000ff
        /*01d0*/ 	.word	0x00000208
        /*01d4*/ 	.short	0x0100
        /*01d6*/ 	.byte	0x08
	.zero		1


	//   ....[20]....
        /*01d8*/ 	.word	0x000003a0
        /*01dc*/ 	.word	0x000000ff
        /*01e0*/ 	.word	0x00000050
        /*01e4*/ 	.short	0x0100
        /*01e6*/ 	.byte	0x08
	.zero		1


	//   ....[21]....
        /*01e8*/ 	.word	0x000003b0
        /*01ec*/ 	.word	0x000000ff
        /*01f0*/ 	.word	0x00000210
        /*01f4*/ 	.short	0x0100
        /*01f6*/ 	.byte	0x08
	.zero		1


	//   ....[22]....
        /*01f8*/ 	.word	0x000003c0
        /*01fc*/ 	.word	0x000000ff
        /*0200*/ 	.word	0x00000058
        /*0204*/ 	.short	0x0100
        /*0206*/ 	.byte	0x08
	.zero		1


	//   ....[23]....
        /*0208*/ 	.word	0x000003d0
        /*020c*/ 	.word	0x000000ff
        /*0210*/ 	.word	0x00000218
        /*0214*/ 	.short	0x0100
        /*0216*/ 	.byte	0x08
	.zero		1


	//   ....[24]....
        /*0218*/ 	.word	0x000003e0
        /*021c*/ 	.word	0x000000ff
        /*0220*/ 	.word	0x00000060
        /*0224*/ 	.short	0x0100
        /*0226*/ 	.byte	0x08
	.zero		1


	//   ....[25]....
        /*0228*/ 	.word	0x000003f0
        /*022c*/ 	.word	0x000000ff
        /*0230*/ 	.word	0x00000220
        /*0234*/ 	.short	0x0100
        /*0236*/ 	.byte	0x08
	.zero		1


	//   ....[26]....
        /*0238*/ 	.word	0x00000400
        /*023c*/ 	.word	0x000000ff
        /*0240*/ 	.word	0x00000068
        /*0244*/ 	.short	0x0100
        /*0246*/ 	.byte	0x08
	.zero		1


	//   ....[27]....
        /*0248*/ 	.word	0x00000410
        /*024c*/ 	.word	0x000000ff
        /*0250*/ 	.word	0x00000228
        /*0254*/ 	.short	0x0100
        /*0256*/ 	.byte	0x08
	.zero		1


	//   ....[28]....
        /*0258*/ 	.word	0x00000420
        /*025c*/ 	.word	0x000000ff
        /*0260*/ 	.word	0x00000070
        /*0264*/ 	.short	0x0100
        /*0266*/ 	.byte	0x08
	.zero		1


	//   ....[29]....
        /*0268*/ 	.word	0x00000430
        /*026c*/ 	.word	0x000000ff
        /*0270*/ 	.word	0x00000230
        /*0274*/ 	.short	0x0100
        /*0276*/ 	.byte	0x08
	.zero		1


	//   ....[30]....
        /*0278*/ 	.word	0x00000440
        /*027c*/ 	.word	0x000000ff
        /*0280*/ 	.word	0x00000078
        /*0284*/ 	.short	0x0100
        /*0286*/ 	.byte	0x08
	.zero		1


	//   ....[31]....
        /*0288*/ 	.word	0x00000450
        /*028c*/ 	.word	0x000000ff
        /*0290*/ 	.word	0x00000238
        /*0294*/ 	.short	0x0100
        /*0296*/ 	.byte	0x08
	.zero		1


	//   ....[32]....
        /*0298*/ 	.word	0x00000460
        /*029c*/ 	.word	0x000000ff
        /*02a0*/ 	.word	0x00000080
        /*02a4*/ 	.short	0x0100
        /*02a6*/ 	.byte	0x08
	.zero		1


	//   ....[33]....
        /*02a8*/ 	.word	0x00000470
        /*02ac*/ 	.word	0x000000ff
        /*02b0*/ 	.word	0x00000240
        /*02b4*/ 	.short	0x0100
        /*02b6*/ 	.byte	0x08
	.zero		1


	//   ....[34]....
        /*02b8*/ 	.word	0x00000480
        /*02bc*/ 	.word	0x000000ff
        /*02c0*/ 	.word	0x00000088
        /*02c4*/ 	.short	0x0100
        /*02c6*/ 	.byte	0x08
	.zero		1


	//   ....[35]....
        /*02c8*/ 	.word	0x00000490
        /*02cc*/ 	.word	0x000000ff
        /*02d0*/ 	.word	0x00000248
        /*02d4*/ 	.short	0x0100
        /*02d6*/ 	.byte	0x08
	.zero		1


	//   ....[36]....
        /*02d8*/ 	.word	0x000004a0
        /*02dc*/ 	.word	0x000000ff
        /*02e0*/ 	.word	0x00000090
        /*02e4*/ 	.short	0x0100
        /*02e6*/ 	.byte	0x08
	.zero		1


	//   ....[37]....
        /*02e8*/ 	.word	0x000004b0
        /*02ec*/ 	.word	0x000000ff
        /*02f0*/ 	.word	0x00000250
        /*02f4*/ 	.short	0x0100
        /*02f6*/ 	.byte	0x08
	.zero		1


	//   ....[38]....
        /*02f8*/ 	.word	0x000004c0
        /*02fc*/ 	.word	0x000000ff
        /*0300*/ 	.word	0x00000098
        /*0304*/ 	.short	0x0100
        /*0306*/ 	.byte	0x08
	.zero		1


	//   ....[39]....
        /*0308*/ 	.word	0x000004d0
        /*030c*/ 	.word	0x000000ff
        /*0310*/ 	.word	0x00000258
        /*0314*/ 	.short	0x0100
        /*0316*/ 	.byte	0x08
	.zero		1


	//   ....[40]....
        /*0318*/ 	.word	0x000004e0
        /*031c*/ 	.word	0x000000ff
        /*0320*/ 	.word	0x000000a0
        /*0324*/ 	.short	0x0100
        /*0326*/ 	.byte	0x08
	.zero		1


	//   ....[41]....
        /*0328*/ 	.word	0x000004f0
        /*032c*/ 	.word	0x000000ff
        /*0330*/ 	.word	0x00000260
        /*0334*/ 	.short	0x0100
        /*0336*/ 	.byte	0x08
	.zero		1


	//   ....[42]....
        /*0338*/ 	.word	0x00000500
        /*033c*/ 	.word	0x000000ff
        /*0340*/ 	.word	0x000000a8
        /*0344*/ 	.short	0x0100
        /*0346*/ 	.byte	0x08
	.zero		1


	//   ....[43]....
        /*0348*/ 	.word	0x00000510
        /*034c*/ 	.word	0x000000ff
        /*0350*/ 	.word	0x00000268
        /*0354*/ 	.short	0x0100
        /*0356*/ 	.byte	0x08
	.zero		1


	//   ....[44]....
        /*0358*/ 	.word	0x00000520
        /*035c*/ 	.word	0x000000ff
        /*0360*/ 	.word	0x000000b0
        /*0364*/ 	.short	0x0100
        /*0366*/ 	.byte	0x08
	.zero		1


	//   ....[45]....
        /*0368*/ 	.word	0x00000530
        /*036c*/ 	.word	0x000000ff
        /*0370*/ 	.word	0x00000270
        /*0374*/ 	.short	0x0100
        /*0376*/ 	.byte	0x08
	.zero		1


	//   ....[46]....
        /*0378*/ 	.word	0x00000540
        /*037c*/ 	.word	0x000000ff
        /*0380*/ 	.word	0x000000b8
        /*0384*/ 	.short	0x0100
        /*0386*/ 	.byte	0x08
	.zero		1


	//   ....[47]....
        /*0388*/ 	.word	0x00000550
        /*038c*/ 	.word	0x000000ff
        /*0390*/ 	.word	0x00000278
        /*0394*/ 	.short	0x0100
        /*0396*/ 	.byte	0x08
	.zero		1


	//   ....[48]....
        /*0398*/ 	.word	0x00000560
        /*039c*/ 	.word	0x000000ff
        /*03a0*/ 	.word	0x000000c0
        /*03a4*/ 	.short	0x0100
        /*03a6*/ 	.byte	0x08
	.zero		1


	//   ....[49]....
        /*03a8*/ 	.word	0x00000570
        /*03ac*/ 	.word	0x000000ff
        /*03b0*/ 	.word	0x00000280
        /*03b4*/ 	.short	0x0100
        /*03b6*/ 	.byte	0x08
	.zero		1


	//   ....[50]....
        /*03b8*/ 	.word	0x00000580
        /*03bc*/ 	.word	0x000000ff
        /*03c0*/ 	.word	0x000000c8
        /*03c4*/ 	.short	0x0100
        /*03c6*/ 	.byte	0x08
	.zero		1


	//   ....[51]....
        /*03c8*/ 	.word	0x00000590
        /*03cc*/ 	.word	0x000000ff
        /*03d0*/ 	.word	0x00000288
        /*03d4*/ 	.short	0x0100
        /*03d6*/ 	.byte	0x08
	.zero		1


	//   ....[52]....
        /*03d8*/ 	.word	0x000005a0
        /*03dc*/ 	.word	0x000000ff
        /*03e0*/ 	.word	0x000000d0
        /*03e4*/ 	.short	0x0100
        /*03e6*/ 	.byte	0x08
	.zero		1


	//   ....[53]....
        /*03e8*/ 	.word	0x000005b0
        /*03ec*/ 	.word	0x000000ff
        /*03f0*/ 	.word	0x00000290
        /*03f4*/ 	.short	0x0100
        /*03f6*/ 	.byte	0x08
	.zero		1


	//   ....[54]....
        /*03f8*/ 	.word	0x000005c0
        /*03fc*/ 	.word	0x000000ff
        /*0400*/ 	.word	0x000000d8
        /*0404*/ 	.short	0x0100
        /*0406*/ 	.byte	0x08
	.zero		1


	//   ....[55]....
        /*0408*/ 	.word	0x000005d0
        /*040c*/ 	.word	0x000000ff
        /*0410*/ 	.word	0x00000298
        /*0414*/ 	.short	0x0100
        /*0416*/ 	.byte	0x08
	.zero		1


	//   ....[56]....
        /*0418*/ 	.word	0x000005e0
        /*041c*/ 	.word	0x000000ff
        /*0420*/ 	.word	0x000000e0
        /*0424*/ 	.short	0x0100
        /*0426*/ 	.byte	0x08
	.zero		1


	//   ....[57]....
        /*0428*/ 	.word	0x000005f0
        /*042c*/ 	.word	0x000000ff
        /*0430*/ 	.word	0x000002a0
        /*0434*/ 	.short	0x0100
        /*0436*/ 	.byte	0x08
	.zero		1


	//   ....[58]....
        /*0438*/ 	.word	0x00000600
        /*043c*/ 	.word	0x000000ff
        /*0440*/ 	.word	0x000000e8
        /*0444*/ 	.short	0x0100
        /*0446*/ 	.byte	0x08
	.zero		1


	//   ....[59]....
        /*0448*/ 	.word	0x00000610
        /*044c*/ 	.word	0x000000ff
        /*0450*/ 	.word	0x000002a8
        /*0454*/ 	.short	0x0100
        /*0456*/ 	.byte	0x08
	.zero		1


	//   ....[60]....
        /*0458*/ 	.word	0x00000620
        /*045c*/ 	.word	0x000000ff
        /*0460*/ 	.word	0x000000f0
        /*0464*/ 	.short	0x0100
        /*0466*/ 	.byte	0x08
	.zero		1


	//   ....[61]....
        /*0468*/ 	.word	0x00000630
        /*046c*/ 	.word	0x000000ff
        /*0470*/ 	.word	0x000002b0
        /*0474*/ 	.short	0x0100
        /*0476*/ 	.byte	0x08
	.zero		1


	//   ....[62]....
        /*0478*/ 	.word	0x00000640
        /*047c*/ 	.word	0x000000ff
        /*0480*/ 	.word	0x000000f8
        /*0484*/ 	.short	0x0100
        /*0486*/ 	.byte	0x08
	.zero		1


	//   ....[63]....
        /*0488*/ 	.word	0x00000650
        /*048c*/ 	.word	0x000000ff
        /*0490*/ 	.word	0x000002b8
        /*0494*/ 	.short	0x0100
        /*0496*/ 	.byte	0x08
	.zero		1


	//   ....[64]....
        /*0498*/ 	.word	0x00000660
        /*049c*/ 	.word	0x000000ff
        /*04a0*/ 	.word	0x00000100
        /*04a4*/ 	.short	0x0100
        /*04a6*/ 	.byte	0x08
	.zero		1


	//   ....[65]....
        /*04a8*/ 	.word	0x00000670
        /*04ac*/ 	.word	0x000000ff
        /*04b0*/ 	.word	0x000002c0
        /*04b4*/ 	.short	0x0100
        /*04b6*/ 	.byte	0x08
	.zero		1


	//   ....[66]....
        /*04b8*/ 	.word	0x00000680
        /*04bc*/ 	.word	0x000000ff
        /*04c0*/ 	.word	0x00000108
        /*04c4*/ 	.short	0x0100
        /*04c6*/ 	.byte	0x08
	.zero		1


	//   ....[67]....
        /*04c8*/ 	.word	0x00000690
        /*04cc*/ 	.word	0x000000ff
        /*04d0*/ 	.word	0x000002c8
        /*04d4*/ 	.short	0x0100
        /*04d6*/ 	.byte	0x08
	.zero		1


	//   ....[68]....
        /*04d8*/ 	.word	0x000006a0
        /*04dc*/ 	.word	0x000000ff
        /*04e0*/ 	.word	0x00000110
        /*04e4*/ 	.short	0x0100
        /*04e6*/ 	.byte	0x08
	.zero		1


	//   ....[69]....
        /*04e8*/ 	.word	0x000006b0
        /*04ec*/ 	.word	0x000000ff
        /*04f0*/ 	.word	0x000002d0
        /*04f4*/ 	.short	0x0100
        /*04f6*/ 	.byte	0x08
	.zero		1


	//   ....[70]....
        /*04f8*/ 	.word	0x000006c0
        /*04fc*/ 	.word	0x000000ff
        /*0500*/ 	.word	0x00000118
        /*0504*/ 	.short	0x0100
        /*0506*/ 	.byte	0x08
	.zero		1


	//   ....[71]....
        /*0508*/ 	.word	0x000006d0
        /*050c*/ 	.word	0x000000ff
        /*0510*/ 	.word	0x000002d8
        /*0514*/ 	.short	0x0100
        /*0516*/ 	.byte	0x08
	.zero		1


	//   ....[72]....
        /*0518*/ 	.word	0x000006e0
        /*051c*/ 	.word	0x000000ff
        /*0520*/ 	.word	0x00000120
        /*0524*/ 	.short	0x0100
        /*0526*/ 	.byte	0x08
	.zero		1


	//   ....[73]....
        /*0528*/ 	.word	0x000006f0
        /*052c*/ 	.word	0x000000ff
        /*0530*/ 	.word	0x000002e0
        /*0534*/ 	.short	0x0100
        /*0536*/ 	.byte	0x08
	.zero		1


	//   ....[74]....
        /*0538*/ 	.word	0x00000700
        /*053c*/ 	.word	0x000000ff
        /*0540*/ 	.word	0x00000128
        /*0544*/ 	.short	0x0100
        /*0546*/ 	.byte	0x08
	.zero		1


	//   ....[75]....
        /*0548*/ 	.word	0x00000710
        /*054c*/ 	.word	0x000000ff
        /*0550*/ 	.word	0x000002e8
        /*0554*/ 	.short	0x0100
        /*0556*/ 	.byte	0x08
	.zero		1


	//   ....[76]....
        /*0558*/ 	.word	0x00000720
        /*055c*/ 	.word	0x000000ff
        /*0560*/ 	.word	0x00000130
        /*0564*/ 	.short	0x0100
        /*0566*/ 	.byte	0x08
	.zero		1


	//   ....[77]....
        /*0568*/ 	.word	0x00000730
        /*056c*/ 	.word	0x000000ff
        /*0570*/ 	.word	0x000002f0
        /*0574*/ 	.short	0x0100
        /*0576*/ 	.byte	0x08
	.zero		1


	//   ....[78]....
        /*0578*/ 	.word	0x00000740
        /*057c*/ 	.word	0x000000ff
        /*0580*/ 	.word	0x00000138
        /*0584*/ 	.short	0x0100
        /*0586*/ 	.byte	0x08
	.zero		1


	//   ....[79]....
        /*0588*/ 	.word	0x00000750
        /*058c*/ 	.word	0x000000ff
        /*0590*/ 	.word	0x000002f8
        /*0594*/ 	.short	0x0100
        /*0596*/ 	.byte	0x08
	.zero		1


	//   ....[80]....
        /*0598*/ 	.word	0x00000760
        /*059c*/ 	.word	0x000000ff
        /*05a0*/ 	.word	0x00000140
        /*05a4*/ 	.short	0x0100
        /*05a6*/ 	.byte	0x08
	.zero		1


	//   ....[81]....
        /*05a8*/ 	.word	0x00000770
        /*05ac*/ 	.word	0x000000ff
        /*05b0*/ 	.word	0x00000300
        /*05b4*/ 	.short	0x0100
        /*05b6*/ 	.byte	0x08
	.zero		1


	//   ....[82]....
        /*05b8*/ 	.word	0x00000780
        /*05bc*/ 	.word	0x000000ff
        /*05c0*/ 	.word	0x00000148
        /*05c4*/ 	.short	0x0100
        /*05c6*/ 	.byte	0x08
	.zero		1


	//   ....[83]....
        /*05c8*/ 	.word	0x00000790
        /*05cc*/ 	.word	0x000000ff
        /*05d0*/ 	.word	0x00000308
        /*05d4*/ 	.short	0x0100
        /*05d6*/ 	.byte	0x08
	.zero		1


	//   ....[84]....
        /*05d8*/ 	.word	0x000007a0
        /*05dc*/ 	.word	0x000000ff
        /*05e0*/ 	.word	0x00000150
        /*05e4*/ 	.short	0x0100
        /*05e6*/ 	.byte	0x08
	.zero		1


	//   ....[85]....
        /*05e8*/ 	.word	0x000007b0
        /*05ec*/ 	.word	0x000000ff
        /*05f0*/ 	.word	0x00000310
        /*05f4*/ 	.short	0x0100
        /*05f6*/ 	.byte	0x08
	.zero		1


	//   ....[86]....
        /*05f8*/ 	.word	0x000007c0
        /*05fc*/ 	.word	0x000000ff
        /*0600*/ 	.word	0x00000158
        /*0604*/ 	.short	0x0100
        /*0606*/ 	.byte	0x08
	.zero		1


	//   ....[87]....
        /*0608*/ 	.word	0x000007d0
        /*060c*/ 	.word	0x000000ff
        /*0610*/ 	.word	0x00000318
        /*0614*/ 	.short	0x0100
        /*0616*/ 	.byte	0x08
	.zero		1


	//   ....[88]....
        /*0618*/ 	.word	0x000007e0
        /*061c*/ 	.word	0x000000ff
        /*0620*/ 	.word	0x00000160
        /*0624*/ 	.short	0x0100
        /*0626*/ 	.byte	0x08
	.zero		1


	//   ....[89]....
        /*0628*/ 	.word	0x000007f0
        /*062c*/ 	.word	0x000000ff
        /*0630*/ 	.word	0x00000320
        /*0634*/ 	.short	0x0100
        /*0636*/ 	.byte	0x08
	.zero		1


	//   ....[90]....
        /*0638*/ 	.word	0x00000800
        /*063c*/ 	.word	0x000000ff
        /*0640*/ 	.word	0x00000168
        /*0644*/ 	.short	0x0100
        /*0646*/ 	.byte	0x08
	.zero		1


	//   ....[91]....
        /*0648*/ 	.word	0x00000810
        /*064c*/ 	.word	0x000000ff
        /*0650*/ 	.word	0x00000328
        /*0654*/ 	.short	0x0100
        /*0656*/ 	.byte	0x08
	.zero		1


	//   ....[92]....
        /*0658*/ 	.word	0x00000820
        /*065c*/ 	.word	0x000000ff
        /*0660*/ 	.word	0x00000170
        /*0664*/ 	.short	0x0100
        /*0666*/ 	.byte	0x08
	.zero		1


	//   ....[93]....
        /*0668*/ 	.word	0x00000830
        /*066c*/ 	.word	0x000000ff
        /*0670*/ 	.word	0x00000330
        /*0674*/ 	.short	0x0100
        /*0676*/ 	.byte	0x08
	.zero		1


	//   ....[94]....
        /*0678*/ 	.word	0x00000840
        /*067c*/ 	.word	0x000000ff
        /*0680*/ 	.word	0x00000178
        /*0684*/ 	.short	0x0100
        /*0686*/ 	.byte	0x08
	.zero		1


	//   ....[95]....
        /*0688*/ 	.word	0x00000850
        /*068c*/ 	.word	0x000000ff
        /*0690*/ 	.word	0x00000338
        /*0694*/ 	.short	0x0100
        /*0696*/ 	.byte	0x08
	.zero		1


	//   ....[96]....
        /*0698*/ 	.word	0x00000860
        /*069c*/ 	.word	0x000000ff
        /*06a0*/ 	.word	0x00000180
        /*06a4*/ 	.short	0x0100
        /*06a6*/ 	.byte	0x08
	.zero		1


	//   ....[97]....
        /*06a8*/ 	.word	0x00000870
        /*06ac*/ 	.word	0x000000ff
        /*06b0*/ 	.word	0x00000340
        /*06b4*/ 	.short	0x0100
        /*06b6*/ 	.byte	0x08
	.zero		1


	//   ....[98]....
        /*06b8*/ 	.word	0x00000880
        /*06bc*/ 	.word	0x000000ff
        /*06c0*/ 	.word	0x00000188
        /*06c4*/ 	.short	0x0100
        /*06c6*/ 	.byte	0x08
	.zero		1


	//   ....[99]....
        /*06c8*/ 	.word	0x00000890
        /*06cc*/ 	.word	0x000000ff
        /*06d0*/ 	.word	0x00000348
        /*06d4*/ 	.short	0x0100
        /*06d6*/ 	.byte	0x08
	.zero		1


	//   ....[100]....
        /*06d8*/ 	.word	0x000008a0
        /*06dc*/ 	.word	0x000000ff
        /*06e0*/ 	.word	0x00000190
        /*06e4*/ 	.short	0x0100
        /*06e6*/ 	.byte	0x08
	.zero		1


	//   ....[101]....
        /*06e8*/ 	.word	0x000008b0
        /*06ec*/ 	.word	0x000000ff
        /*06f0*/ 	.word	0x00000350
        /*06f4*/ 	.short	0x0100
        /*06f6*/ 	.byte	0x08
	.zero		1


	//   ....[102]....
        /*06f8*/ 	.word	0x000008c0
        /*06fc*/ 	.word	0x000000ff
        /*0700*/ 	.word	0x00000198
        /*0704*/ 	.short	0x0100
        /*0706*/ 	.byte	0x08
	.zero		1


	//   ....[103]....
        /*0708*/ 	.word	0x000008d0
        /*070c*/ 	.word	0x000000ff
        /*0710*/ 	.word	0x00000358
        /*0714*/ 	.short	0x0100
        /*0716*/ 	.byte	0x08
	.zero		1


	//   ....[104]....
        /*0718*/ 	.word	0x000008e0
        /*071c*/ 	.word	0x000000ff
        /*0720*/ 	.word	0x000001a0
        /*0724*/ 	.short	0x0100
        /*0726*/ 	.byte	0x08
	.zero		1


	//   ....[105]....
        /*0728*/ 	.word	0x000008f0
        /*072c*/ 	.word	0x000000ff
        /*0730*/ 	.word	0x00000360
        /*0734*/ 	.short	0x0100
        /*0736*/ 	.byte	0x08
	.zero		1


	//   ....[106]....
        /*0738*/ 	.word	0x00000900
        /*073c*/ 	.word	0x000000ff
        /*0740*/ 	.word	0x000001a8
        /*0744*/ 	.short	0x0100
        /*0746*/ 	.byte	0x08
	.zero		1


	//   ....[107]....
        /*0748*/ 	.word	0x00000910
        /*074c*/ 	.word	0x000000ff
        /*0750*/ 	.word	0x00000368
        /*0754*/ 	.short	0x0100
        /*0756*/ 	.byte	0x08
	.zero		1


	//   ....[108]....
        /*0758*/ 	.word	0x00000920
        /*075c*/ 	.word	0x000000ff
        /*0760*/ 	.word	0x000001b0
        /*0764*/ 	.short	0x0100
        /*0766*/ 	.byte	0x08
	.zero		1


	//   ....[109]....
        /*0768*/ 	.word	0x00000930
        /*076c*/ 	.word	0x000000ff
        /*0770*/ 	.word	0x00000370
        /*0774*/ 	.short	0x0100
        /*0776*/ 	.byte	0x08
	.zero		1


	//   ....[110]....
        /*0778*/ 	.word	0x00000940
        /*077c*/ 	.word	0x000000ff
        /*0780*/ 	.word	0x000001b8
        /*0784*/ 	.short	0x0100
        /*0786*/ 	.byte	0x08
	.zero		1


	//   ....[111]....
        /*0788*/ 	.word	0x00000950
        /*078c*/ 	.word	0x000000ff
        /*0790*/ 	.word	0x00000378
        /*0794*/ 	.short	0x0100
        /*0796*/ 	.byte	0x08
	.zero		1


	//   ....[112]....
        /*0798*/ 	.word	0x00000e40
        /*079c*/ 	.word	0x000000ff
        /*07a0*/ 	.word	0x000003b0
        /*07a4*/ 	.short	0x0100
        /*07a6*/ 	.byte	0x08
	.zero		1


	//   ....[113]....
        /*07a8*/ 	.word	0x00000ed0
        /*07ac*/ 	.word	0x000000ff
        /*07b0*/ 	.word	0x000003b8
        /*07b4*/ 	.short	0x0100
        /*07b6*/ 	.byte	0x08
	.zero		1


	//   ....[114]....
        /*07b8*/ 	.word	0x00000f00
        /*07bc*/ 	.word	0x000000ff
        /*07c0*/ 	.word	0x00000390
        /*07c4*/ 	.short	0x0100
        /*07c6*/ 	.byte	0x09
	.zero		1


	//   ....[115]....
        /*07c8*/ 	.word	0x00000f10
        /*07cc*/ 	.word	0x000000ff
        /*07d0*/ 	.word	0x00000398
        /*07d4*/ 	.short	0x0100
        /*07d6*/ 	.byte	0x09
	.zero		1


	//   ....[116]....
        /*07d8*/ 	.word	0x00000f20
        /*07dc*/ 	.word	0x000000ff
        /*07e0*/ 	.word	0x000003a0
        /*07e4*/ 	.short	0x0100
        /*07e6*/ 	.byte	0x09
	.zero		1


	//   ....[117]....
        /*07e8*/ 	.word	0x00000f30
        /*07ec*/ 	.word	0x000000ff
        /*07f0*/ 	.word	0x000003a8
        /*07f4*/ 	.short	0x0100
        /*07f6*/ 	.byte	0x09
	.zero		1


	//   ....[118]....
        /*07f8*/ 	.word	0x00001d10
        /*07fc*/ 	.word	0x000000ff
        /*0800*/ 	.word	0xfffffff8
        /*0804*/ 	.short	0x010a
        /*0806*/ 	.byte	0x0f
	.zero		1


	//   ....[119]....
        /*0808*/ 	.word	0x00001ff0
        /*080c*/ 	.word	0x000000ff
        /*0810*/ 	.word	0x00000000
        /*0814*/ 	.short	0x010a
        /*0816*/ 	.byte	0x06
	.zero		1


	//   ....[120]....
        /*0818*/ 	.word	0x00002030
        /*081c*/ 	.word	0x000000ff
        /*0820*/ 	.word	0x00000000
        /*0824*/ 	.short	0x010a
        /*0826*/ 	.byte	0x06
	.zero		1


	//   ....[121]....
        /*0828*/ 	.word	0x00002560
        /*082c*/ 	.word	0x000000ff
        /*0830*/ 	.word	0x00000000
        /*0834*/ 	.short	0x010a
        /*0836*/ 	.byte	0x09
	.zero		1


	//   ....[122]....
        /*0838*/ 	.word	0x000025a0
        /*083c*/ 	.word	0x000000ff
        /*0840*/ 	.word	0x00000000
        /*0844*/ 	.short	0x010a
        /*0846*/ 	.byte	0x09
	.zero		1


	//   ....[123]....
        /*0848*/ 	.word	0x00002930
        /*084c*/ 	.word	0x00000013
        /*0850*/ 	.word	0x00000000
        /*0854*/ 	.short	0x0101
        /*0856*/ 	.byte	0x3f
	.zero		1


	//   ....[124]....
        /*0858*/ 	.word	0x00002ca0
        /*085c*/ 	.word	0x0000000f
        /*0860*/ 	.word	0x00000000
        /*0864*/ 	.short	0x0101
        /*0866*/ 	.byte	0x17
	.zero		1


	//   ....[125]....
        /*0868*/ 	.word	0x00002db0
        /*086c*/ 	.word	0x0000000f
        /*0870*/ 	.word	0x00000000
        /*0874*/ 	.short	0x0101
        /*0876*/ 	.byte	0x3f
	.zero		1


	//   ....[126]....
        /*0878*/ 	.word	0x00002e60
        /*087c*/ 	.word	0x000000ff
        /*0880*/ 	.word	0x00000008
        /*0884*/ 	.short	0x010a
        /*0886*/ 	.byte	0x0f
	.zero		1


	//   ....[127]....
        /*0888*/ 	.word	0x000056c0
        /*088c*/ 	.word	0x00000004
        /*0890*/ 	.word	0x00000000
        /*0894*/ 	.short	0x0101
        /*0896*/ 	.byte	0x17
	.zero		1


	//   ....[128]....
        /*0898*/ 	.word	0x00005fe0
        /*089c*/ 	.word	0x00000013
        /*08a0*/ 	.word	0x000001c0
        /*08a4*/ 	.short	0x010a
        /*08a6*/ 	.byte	0x3f
	.zero		1


	//   ....[129]....
        /*08a8*/ 	.word	0x00006390
        /*08ac*/ 	.word	0x00000004
        /*08b0*/ 	.word	0x000003b8
        /*08b4*/ 	.short	0x0101
        /*08b6*/ 	.byte	0x3f
	.zero		1


	//   ....[130]....
        /*08b8*/ 	.word	0x00006ac0
        /*08bc*/ 	.word	0x00000005
        /*08c0*/ 	.word	0x00000000
        /*08c4*/ 	.short	0x010a
        /*08c6*/ 	.byte	0x3f
	.zero		1


	//   ....[131]....
        /*08c8*/ 	.word	0x00006b40
        /*08cc*/ 	.word	0x00000007
        /*08d0*/ 	.word	0x00000000
        /*08d4*/ 	.short	0x010a
        /*08d6*/ 	.byte	0x3f
	.zero		1


	//   ....[132]....
        /*08d8*/ 	.word	0x00006bd0
        /*08dc*/ 	.word	0x00000006
        /*08e0*/ 	.word	0x00000000
        /*08e4*/ 	.short	0x010a
        /*08e6*/ 	.byte	0x3f
	.zero		1


	//   ....[133]....
        /*08e8*/ 	.word	0x00006c60
        /*08ec*/ 	.word	0x00000009
        /*08f0*/ 	.word	0x00000000
        /*08f4*/ 	.short	0x010a
        /*08f6*/ 	.byte	0x3f
	.zero		1


	//   ....[134]....
        /*08f8*/ 	.word	0x00006cf0
        /*08fc*/ 	.word	0x00000006
        /*0900*/ 	.word	0x00000000
        /*0904*/ 	.short	0x010a
        /*0906*/ 	.byte	0x3f
	.zero		1


	//   ....[135]....
        /*0908*/ 	.word	0x00006d80
        /*090c*/ 	.word	0x00000009
        /*0910*/ 	.word	0x00000000
        /*0914*/ 	.short	0x010a
        /*0916*/ 	.byte	0x3f
	.zero		1


	//   ....[136]....
        /*0918*/ 	.word	0x00006e10
        /*091c*/ 	.word	0x00000006
        /*0920*/ 	.word	0x00000000
        /*0924*/ 	.short	0x010a
        /*0926*/ 	.byte	0x3f
	.zero		1


	//   ....[137]....
        /*0928*/ 	.word	0x00006ea0
        /*092c*/ 	.word	0x00000009
        /*0930*/ 	.word	0x00000000
        /*0934*/ 	.short	0x010a
        /*0936*/ 	.byte	0x3f
	.zero		1


	//   ....[138]....
        /*0938*/ 	.word	0x00006f30
        /*093c*/ 	.word	0x00000006
        /*0940*/ 	.word	0x00000000
        /*0944*/ 	.short	0x010a
        /*0946*/ 	.byte	0x3f
	.zero		1


	//   ....[139]....
        /*0948*/ 	.word	0x00006fc0
        /*094c*/ 	.word	0x00000009
        /*0950*/ 	.word	0x00000000
        /*0954*/ 	.short	0x010a
        /*0956*/ 	.byte	0x3f
	.zero		1


	//   ....[140]....
        /*0958*/ 	.word	0x00007050
        /*095c*/ 	.word	0x00000006
        /*0960*/ 	.word	0x00000000
        /*0964*/ 	.short	0x010a
        /*0966*/ 	.byte	0x3f
	.zero		1


	//   ....[141]....
        /*0968*/ 	.word	0x000070e0
        /*096c*/ 	.word	0x00000009
        /*0970*/ 	.word	0x00000000
        /*0974*/ 	.short	0x010a
        /*0976*/ 	.byte	0x3f
	.zero		1


	//   ....[142]....
        /*0978*/ 	.word	0x00007170
        /*097c*/ 	.word	0x00000006
        /*0980*/ 	.word	0x00000000
        /*0984*/ 	.short	0x010a
        /*0986*/ 	.byte	0x3f
	.zero		1


	//   ....[143]....
        /*0988*/ 	.word	0x00007200
        /*098c*/ 	.word	0x00000009
        /*0990*/ 	.word	0x00000000
        /*0994*/ 	.short	0x010a
        /*0996*/ 	.byte	0x3f
	.zero		1


	//   ....[144]....
        /*0998*/ 	.word	0x00007290
        /*099c*/ 	.word	0x00000006
        /*09a0*/ 	.word	0x00000000
        /*09a4*/ 	.short	0x010a
        /*09a6*/ 	.byte	0x3f
	.zero		1


	//   ....[145]....
        /*09a8*/ 	.word	0x00007320
        /*09ac*/ 	.word	0x00000009
        /*09b0*/ 	.word	0x00000000
        /*09b4*/ 	.short	0x010a
        /*09b6*/ 	.byte	0x3f
	.zero		1


	//   ....[146]....
        /*09b8*/ 	.word	0x000073b0
        /*09bc*/ 	.word	0x00000006
        /*09c0*/ 	.word	0x00000000
        /*09c4*/ 	.short	0x010a
        /*09c6*/ 	.byte	0x3f
	.zero		1


	//   ....[147]....
        /*09c8*/ 	.word	0x00007440
        /*09cc*/ 	.word	0x00000009
        /*09d0*/ 	.word	0x00000000
        /*09d4*/ 	.short	0x010a
        /*09d6*/ 	.byte	0x3f
	.zero		1


	//   ....[148]....
        /*09d8*/ 	.word	0x000074d0
        /*09dc*/ 	.word	0x00000006
        /*09e0*/ 	.word	0x00000000
        /*09e4*/ 	.short	0x010a
        /*09e6*/ 	.byte	0x3f
	.zero		1


	//   ....[149]....
        /*09e8*/ 	.word	0x00007560
        /*09ec*/ 	.word	0x00000009
        /*09f0*/ 	.word	0x00000000
        /*09f4*/ 	.short	0x010a
        /*09f6*/ 	.byte	0x3f
	.zero		1


	//   ....[150]....
        /*09f8*/ 	.word	0x000075f0
        /*09fc*/ 	.word	0x00000006
        /*0a00*/ 	.word	0x00000000
        /*0a04*/ 	.short	0x010a
        /*0a06*/ 	.byte	0x3f
	.zero		1


	//   ....[151]....
        /*0a08*/ 	.word	0x00007680
        /*0a0c*/ 	.word	0x00000009
        /*0a10*/ 	.word	0x00000000
        /*0a14*/ 	.short	0x010a
        /*0a16*/ 	.byte	0x3f
	.zero		1


	//   ....[152]....
        /*0a18*/ 	.word	0x00007710
        /*0a1c*/ 	.word	0x00000006
        /*0a20*/ 	.word	0x00000000
        /*0a24*/ 	.short	0x010a
        /*0a26*/ 	.byte	0x3f
	.zero		1


	//   ....[153]....
        /*0a28*/ 	.word	0x000077a0
        /*0a2c*/ 	.word	0x00000009
        /*0a30*/ 	.word	0x00000000
        /*0a34*/ 	.short	0x010a
        /*0a36*/ 	.byte	0x3f
	.zero		1


	//   ....[154]....
        /*0a38*/ 	.word	0x00007830
        /*0a3c*/ 	.word	0x00000006
        /*0a40*/ 	.word	0x00000000
        /*0a44*/ 	.short	0x010a
        /*0a46*/ 	.byte	0x3f
	.zero		1


	//   ....[155]....
        /*0a48*/ 	.word	0x000078c0
        /*0a4c*/ 	.word	0x00000009
        /*0a50*/ 	.word	0x00000000
        /*0a54*/ 	.short	0x010a
        /*0a56*/ 	.byte	0x3f
	.zero		1


	//   ....[156]....
        /*0a58*/ 	.word	0x00007950
        /*0a5c*/ 	.word	0x00000006
        /*0a60*/ 	.word	0x00000000
        /*0a64*/ 	.short	0x010a
        /*0a66*/ 	.byte	0x3f
	.zero		1


	//   ....[157]....
        /*0a68*/ 	.word	0x000079e0
        /*0a6c*/ 	.word	0x00000009
        /*0a70*/ 	.word	0x00000000
        /*0a74*/ 	.short	0x010a
        /*0a76*/ 	.byte	0x3f
	.zero		1


	//   ....[158]....
        /*0a78*/ 	.word	0x00007a70
        /*0a7c*/ 	.word	0x00000006
        /*0a80*/ 	.word	0x00000000
        /*0a84*/ 	.short	0x010a
        /*0a86*/ 	.byte	0x3f
	.zero		1


	//   ....[159]....
        /*0a88*/ 	.word	0x00007b00
        /*0a8c*/ 	.word	0x00000009
        /*0a90*/ 	.word	0x00000000
        /*0a94*/ 	.short	0x010a
        /*0a96*/ 	.byte	0x3f
	.zero		1


	//   ....[160]....
        /*0a98*/ 	.word	0x00007b90
        /*0a9c*/ 	.word	0x00000006
        /*0aa0*/ 	.word	0x00000000
        /*0aa4*/ 	.short	0x010a
        /*0aa6*/ 	.byte	0x3f
	.zero		1


	//   ....[161]....
        /*0aa8*/ 	.word	0x00007c20
        /*0aac*/ 	.word	0x00000009
        /*0ab0*/ 	.word	0x00000000
        /*0ab4*/ 	.short	0x010a
        /*0ab6*/ 	.byte	0x3f
	.zero		1


	//   ....[162]....
        /*0ab8*/ 	.word	0x00007cb0
        /*0abc*/ 	.word	0x00000006
        /*0ac0*/ 	.word	0x00000000
        /*0ac4*/ 	.short	0x010a
        /*0ac6*/ 	.byte	0x3f
	.zero		1


	//   ....[163]....
        /*0ac8*/ 	.word	0x00007d40
        /*0acc*/ 	.word	0x00000009
        /*0ad0*/ 	.word	0x00000000
        /*0ad4*/ 	.short	0x010a
        /*0ad6*/ 	.byte	0x3f
	.zero		1


	//   ....[164]....
        /*0ad8*/ 	.word	0x00007dd0
        /*0adc*/ 	.word	0x00000006
        /*0ae0*/ 	.word	0x00000000
        /*0ae4*/ 	.short	0x010a
        /*0ae6*/ 	.byte	0x3f
	.zero		1


	//   ....[165]....
        /*0ae8*/ 	.word	0x00007e60
        /*0aec*/ 	.word	0x00000009
        /*0af0*/ 	.word	0x00000000
        /*0af4*/ 	.short	0x010a
        /*0af6*/ 	.byte	0x3f
	.zero		1


	//   ....[166]....
        /*0af8*/ 	.word	0x00007ef0
        /*0afc*/ 	.word	0x00000006
        /*0b00*/ 	.word	0x00000000
        /*0b04*/ 	.short	0x010a
        /*0b06*/ 	.byte	0x3f
	.zero		1


	//   ....[167]....
        /*0b08*/ 	.word	0x00007f80
        /*0b0c*/ 	.word	0x00000009
        /*0b10*/ 	.word	0x00000000
        /*0b14*/ 	.short	0x010a
        /*0b16*/ 	.byte	0x3f
	.zero		1


	//   ....[168]....
        /*0b18*/ 	.word	0x00008010
        /*0b1c*/ 	.word	0x00000006
        /*0b20*/ 	.word	0x00000000
        /*0b24*/ 	.short	0x010a
        /*0b26*/ 	.byte	0x3f
	.zero		1


	//   ....[169]....
        /*0b28*/ 	.word	0x000080a0
        /*0b2c*/ 	.word	0x00000009
        /*0b30*/ 	.word	0x00000000
        /*0b34*/ 	.short	0x010a
        /*0b36*/ 	.byte	0x3f
	.zero		1


	//   ....[170]....
        /*0b38*/ 	.word	0x00008130
        /*0b3c*/ 	.word	0x00000006
        /*0b40*/ 	.word	0x00000000
        /*0b44*/ 	.short	0x010a
        /*0b46*/ 	.byte	0x3f
	.zero		1


	//   ....[171]....
        /*0b48*/ 	.word	0x000081c0
        /*0b4c*/ 	.word	0x00000009
        /*0b50*/ 	.word	0x00000000
        /*0b54*/ 	.short	0x010a
        /*0b56*/ 	.byte	0x3f
	.zero		1


	//   ....[172]....
        /*0b58*/ 	.word	0x00008250
        /*0b5c*/ 	.word	0x00000006
        /*0b60*/ 	.word	0x00000000
        /*0b64*/ 	.short	0x010a
        /*0b66*/ 	.byte	0x3f
	.zero		1


	//   ....[173]....
        /*0b68*/ 	.word	0x000082e0
        /*0b6c*/ 	.word	0x00000009
        /*0b70*/ 	.word	0x00000000
        /*0b74*/ 	.short	0x010a
        /*0b76*/ 	.byte	0x3f
	.zero		1


	//   ....[174]....
        /*0b78*/ 	.word	0x00008370
        /*0b7c*/ 	.word	0x00000006
        /*0b80*/ 	.word	0x00000000
        /*0b84*/ 	.short	0x010a
        /*0b86*/ 	.byte	0x3f
	.zero		1


	//   ....[175]....
        /*0b88*/ 	.word	0x00008400
        /*0b8c*/ 	.word	0x00000009
        /*0b90*/ 	.word	0x00000000
        /*0b94*/ 	.short	0x010a
        /*0b96*/ 	.byte	0x3f
	.zero		1


	//   ....[176]....
        /*0b98*/ 	.word	0x00008490
        /*0b9c*/ 	.word	0x00000006
        /*0ba0*/ 	.word	0x00000000
        /*0ba4*/ 	.short	0x010a
        /*0ba6*/ 	.byte	0x3f
	.zero		1


	//   ....[177]....
        /*0ba8*/ 	.word	0x00008520
        /*0bac*/ 	.word	0x00000009
        /*0bb0*/ 	.word	0x00000000
        /*0bb4*/ 	.short	0x010a
        /*0bb6*/ 	.byte	0x3f
	.zero		1


	//   ....[178]....
        /*0bb8*/ 	.word	0x000085b0
        /*0bbc*/ 	.word	0x00000006
        /*0bc0*/ 	.word	0x00000000
        /*0bc4*/ 	.short	0x010a
        /*0bc6*/ 	.byte	0x3f
	.zero		1


	//   ....[179]....
        /*0bc8*/ 	.word	0x00008640
        /*0bcc*/ 	.word	0x00000009
        /*0bd0*/ 	.word	0x00000000
        /*0bd4*/ 	.short	0x010a
        /*0bd6*/ 	.byte	0x3f
	.zero		1


	//   ....[180]....
        /*0bd8*/ 	.word	0x000086d0
        /*0bdc*/ 	.word	0x00000006
        /*0be0*/ 	.word	0x00000000
        /*0be4*/ 	.short	0x010a
        /*0be6*/ 	.byte	0x3f
	.zero		1


	//   ....[181]....
        /*0be8*/ 	.word	0x00008760
        /*0bec*/ 	.word	0x00000009
        /*0bf0*/ 	.word	0x00000000
        /*0bf4*/ 	.short	0x010a
        /*0bf6*/ 	.byte	0x3f
	.zero		1


	//   ....[182]....
        /*0bf8*/ 	.word	0x000087f0
        /*0bfc*/ 	.word	0x00000006
        /*0c00*/ 	.word	0x00000000
        /*0c04*/ 	.short	0x010a
        /*0c06*/ 	.byte	0x3f
	.zero		1


	//   ....[183]....
        /*0c08*/ 	.word	0x00008880
        /*0c0c*/ 	.word	0x00000009
        /*0c10*/ 	.word	0x00000000
        /*0c14*/ 	.short	0x010a
        /*0c16*/ 	.byte	0x3f
	.zero		1


	//   ....[184]....
        /*0c18*/ 	.word	0x00008910
        /*0c1c*/ 	.word	0x00000006
        /*0c20*/ 	.word	0x00000000
        /*0c24*/ 	.short	0x010a
        /*0c26*/ 	.byte	0x3f
	.zero		1


	//   ....[185]....
        /*0c28*/ 	.word	0x000089a0
        /*0c2c*/ 	.word	0x00000003
        /*0c30*/ 	.word	0x00000000
        /*0c34*/ 	.short	0x010a
        /*0c36*/ 	.byte	0x3f
	.zero		1


	//   ....[186]....
        /*0c38*/ 	.word	0x00008a10
        /*0c3c*/ 	.word	0x0000000f
        /*0c40*/ 	.word	0xfffffff8
        /*0c44*/ 	.short	0x010a
        /*0c46*/ 	.byte	0x3f
	.zero		1


	//   ....[187]....
        /*0c48*/ 	.word	0x00008a70
        /*0c4c*/ 	.word	0x0000000f
        /*0c50*/ 	.word	0x00000000
        /*0c54*/ 	.short	0x010a
        /*0c56*/ 	.byte	0x3f
	.zero		1


	//   ....[188]....
        /*0c58*/ 	.word	0x00008ad0
        /*0c5c*/ 	.word	0x00000013
        /*0c60*/ 	.word	0x00000000
        /*0c64*/ 	.short	0x010a
        /*0c66*/ 	.byte	0x3f
	.zero		1


	//   ....[189]....
        /*0c68*/ 	.word	0x00008b30
        /*0c6c*/ 	.word	0x0000000f
        /*0c70*/ 	.word	0x00000008
        /*0c74*/ 	.short	0x010a
        /*0c76*/ 	.byte	0x3f
	.zero		1


	//   ....[190]....
        /*0c78*/ 	.word	0x00008c00
        /*0c7c*/ 	.word	0x00000013
        /*0c80*/ 	.word	0x000001c0
        /*0c84*/ 	.short	0x010a
        /*0c86*/ 	.byte	0x3f
	.zero		1


	//   ....[191]....
        /*0c88*/ 	.word	0x00008ce0
        /*0c8c*/ 	.word	0x00000005
        /*0c90*/ 	.word	0x00000000
        /*0c94*/ 	.short	0x010a
        /*0c96*/ 	.byte	0x3f
	.zero		1


	//   ....[192]....
        /*0c98*/ 	.word	0x00008d30
        /*0c9c*/ 	.word	0x00000007
        /*0ca0*/ 	.word	0x00000000
        /*0ca4*/ 	.short	0x010a
        /*0ca6*/ 	.byte	0x3f
	.zero		1


	//   ....[193]....
        /*0ca8*/ 	.word	0x00008d80
        /*0cac*/ 	.word	0x00000006
        /*0cb0*/ 	.word	0x00000000
        /*0cb4*/ 	.short	0x010a
        /*0cb6*/ 	.byte	0x3f
	.zero		1


	//   ....[194]....
        /*0cb8*/ 	.word	0x00008dd0
        /*0cbc*/ 	.word	0x00000009
        /*0cc0*/ 	.word	0x00000000
        /*0cc4*/ 	.short	0x010a
        /*0cc6*/ 	.byte	0x3f
	.zero		1


	//   ....[195]....
        /*0cc8*/ 	.word	0x00008e20
        /*0ccc*/ 	.word	0x00000006
        /*0cd0*/ 	.word	0x00000000
        /*0cd4*/ 	.short	0x010a
        /*0cd6*/ 	.byte	0x3f
	.zero		1


	//   ....[196]....
        /*0cd8*/ 	.word	0x00008e70
        /*0cdc*/ 	.word	0x00000009
        /*0ce0*/ 	.word	0x00000000
        /*0ce4*/ 	.short	0x010a
        /*0ce6*/ 	.byte	0x3f
	.zero		1


	//   ....[197]....
        /*0ce8*/ 	.word	0x00008ec0
        /*0cec*/ 	.word	0x00000006
        /*0cf0*/ 	.word	0x00000000
        /*0cf4*/ 	.short	0x010a
        /*0cf6*/ 	.byte	0x3f
	.zero		1


	//   ....[198]....
        /*0cf8*/ 	.word	0x00008f10
        /*0cfc*/ 	.word	0x00000009
        /*0d00*/ 	.word	0x00000000
        /*0d04*/ 	.short	0x010a
        /*0d06*/ 	.byte	0x3f
	.zero		1


	//   ....[199]....
        /*0d08*/ 	.word	0x00008f60
        /*0d0c*/ 	.word	0x00000006
        /*0d10*/ 	.word	0x00000000
        /*0d14*/ 	.short	0x010a
        /*0d16*/ 	.byte	0x3f
	.zero		1


	//   ....[200]....
        /*0d18*/ 	.word	0x00008fb0
        /*0d1c*/ 	.word	0x00000009
        /*0d20*/ 	.word	0x00000000
        /*0d24*/ 	.short	0x010a
        /*0d26*/ 	.byte	0x3f
	.zero		1


	//   ....[201]....
        /*0d28*/ 	.word	0x00009000
        /*0d2c*/ 	.word	0x00000006
        /*0d30*/ 	.word	0x00000000
        /*0d34*/ 	.short	0x010a
        /*0d36*/ 	.byte	0x3f
	.zero		1


	//   ....[202]....
        /*0d38*/ 	.word	0x00009050
        /*0d3c*/ 	.word	0x00000009
        /*0d40*/ 	.word	0x00000000
        /*0d44*/ 	.short	0x010a
        /*0d46*/ 	.byte	0x3f
	.zero		1


	//   ....[203]....
        /*0d48*/ 	.word	0x000090a0
        /*0d4c*/ 	.word	0x00000006
        /*0d50*/ 	.word	0x00000000
        /*0d54*/ 	.short	0x010a
        /*0d56*/ 	.byte	0x3f
	.zero		1


	//   ....[204]....
        /*0d58*/ 	.word	0x000090f0
        /*0d5c*/ 	.word	0x00000009
        /*0d60*/ 	.word	0x00000000
        /*0d64*/ 	.short	0x010a
        /*0d66*/ 	.byte	0x3f
	.zero		1


	//   ....[205]....
        /*0d68*/ 	.word	0x00009140
        /*0d6c*/ 	.word	0x00000006
        /*0d70*/ 	.word	0x00000000
        /*0d74*/ 	.short	0x010a
        /*0d76*/ 	.byte	0x3f
	.zero		1


	//   ....[206]....
        /*0d78*/ 	.word	0x00009190
        /*0d7c*/ 	.word	0x00000009
        /*0d80*/ 	.word	0x00000000
        /*0d84*/ 	.short	0x010a
        /*0d86*/ 	.byte	0x3f
	.zero		1


	//   ....[207]....
        /*0d88*/ 	.word	0x000091e0
        /*0d8c*/ 	.word	0x00000006
        /*0d90*/ 	.word	0x00000000
        /*0d94*/ 	.short	0x010a
        /*0d96*/ 	.byte	0x3f
	.zero		1


	//   ....[208]....
        /*0d98*/ 	.word	0x00009230
        /*0d9c*/ 	.word	0x00000009
        /*0da0*/ 	.word	0x00000000
        /*0da4*/ 	.short	0x010a
        /*0da6*/ 	.byte	0x3f
	.zero		1


	//   ....[209]....
        /*0da8*/ 	.word	0x00009280
        /*0dac*/ 	.word	0x00000006
        /*0db0*/ 	.word	0x00000000
        /*0db4*/ 	.short	0x010a
        /*0db6*/ 	.byte	0x3f
	.zero		1


	//   ....[210]....
        /*0db8*/ 	.word	0x000092d0
        /*0dbc*/ 	.word	0x00000009
        /*0dc0*/ 	.word	0x00000000
        /*0dc4*/ 	.short	0x010a
        /*0dc6*/ 	.byte	0x3f
	.zero		1


	//   ....[211]....
        /*0dc8*/ 	.word	0x00009320
        /*0dcc*/ 	.word	0x00000006
        /*0dd0*/ 	.word	0x00000000
        /*0dd4*/ 	.short	0x010a
        /*0dd6*/ 	.byte	0x3f
	.zero		1


	//   ....[212]....
        /*0dd8*/ 	.word	0x00009370
        /*0ddc*/ 	.word	0x00000009
        /*0de0*/ 	.word	0x00000000
        /*0de4*/ 	.short	0x010a
        /*0de6*/ 	.byte	0x3f
	.zero		1


	//   ....[213]....
        /*0de8*/ 	.word	0x000093c0
        /*0dec*/ 	.word	0x00000006
        /*0df0*/ 	.word	0x00000000
        /*0df4*/ 	.short	0x010a
        /*0df6*/ 	.byte	0x3f
	.zero		1


	//   ....[214]....
        /*0df8*/ 	.word	0x00009410
        /*0dfc*/ 	.word	0x00000009
        /*0e00*/ 	.word	0x00000000
        /*0e04*/ 	.short	0x010a
        /*0e06*/ 	.byte	0x3f
	.zero		1


	//   ....[215]....
        /*0e08*/ 	.word	0x00009460
        /*0e0c*/ 	.word	0x00000006
        /*0e10*/ 	.word	0x00000000
        /*0e14*/ 	.short	0x010a
        /*0e16*/ 	.byte	0x3f
	.zero		1


	//   ....[216]....
        /*0e18*/ 	.word	0x000094b0
        /*0e1c*/ 	.word	0x00000009
        /*0e20*/ 	.word	0x00000000
        /*0e24*/ 	.short	0x010a
        /*0e26*/ 	.byte	0x3f
	.zero		1


	//   ....[217]....
        /*0e28*/ 	.word	0x00009500
        /*0e2c*/ 	.word	0x00000006
        /*0e30*/ 	.word	0x00000000
        /*0e34*/ 	.short	0x010a
        /*0e36*/ 	.byte	0x3f
	.zero		1


	//   ....[218]....
        /*0e38*/ 	.word	0x00009550
        /*0e3c*/ 	.word	0x00000009
        /*0e40*/ 	.word	0x00000000
        /*0e44*/ 	.short	0x010a
        /*0e46*/ 	.byte	0x3f
	.zero		1


	//   ....[219]....
        /*0e48*/ 	.word	0x000095a0
        /*0e4c*/ 	.word	0x00000006
        /*0e50*/ 	.word	0x00000000
        /*0e54*/ 	.short	0x010a
        /*0e56*/ 	.byte	0x3f
	.zero		1


	//   ....[220]....
        /*0e58*/ 	.word	0x000095f0
        /*0e5c*/ 	.word	0x00000009
        /*0e60*/ 	.word	0x00000000
        /*0e64*/ 	.short	0x010a
        /*0e66*/ 	.byte	0x3f
	.zero		1


	//   ....[221]....
        /*0e68*/ 	.word	0x00009640
        /*0e6c*/ 	.word	0x00000006
        /*0e70*/ 	.word	0x00000000
        /*0e74*/ 	.short	0x010a
        /*0e76*/ 	.byte	0x3f
	.zero		1


	//   ....[222]....
        /*0e78*/ 	.word	0x00009690
        /*0e7c*/ 	.word	0x00000009
        /*0e80*/ 	.word	0x00000000
        /*0e84*/ 	.short	0x010a
        /*0e86*/ 	.byte	0x3f
	.zero		1


	//   ....[223]....
        /*0e88*/ 	.word	0x000096e0
        /*0e8c*/ 	.word	0x00000006
        /*0e90*/ 	.word	0x00000000
        /*0e94*/ 	.short	0x010a
        /*0e96*/ 	.byte	0x3f
	.zero		1


	//   ....[224]....
        /*0e98*/ 	.word	0x00009730
        /*0e9c*/ 	.word	0x00000009
        /*0ea0*/ 	.word	0x00000000
        /*0ea4*/ 	.short	0x010a
        /*0ea6*/ 	.byte	0x3f
	.zero		1


	//   ....[225]....
        /*0ea8*/ 	.word	0x00009780
        /*0eac*/ 	.word	0x00000006
        /*0eb0*/ 	.word	0x00000000
        /*0eb4*/ 	.short	0x010a
        /*0eb6*/ 	.byte	0x3f
	.zero		1


	//   ....[226]....
        /*0eb8*/ 	.word	0x000097d0
        /*0ebc*/ 	.word	0x00000009
        /*0ec0*/ 	.word	0x00000000
        /*0ec4*/ 	.short	0x010a
        /*0ec6*/ 	.byte	0x3f
	.zero		1


	//   ....[227]....
        /*0ec8*/ 	.word	0x00009820
        /*0ecc*/ 	.word	0x00000006
        /*0ed0*/ 	.word	0x00000000
        /*0ed4*/ 	.short	0x010a
        /*0ed6*/ 	.byte	0x3f
	.zero		1


	//   ....[228]....
        /*0ed8*/ 	.word	0x00009870
        /*0edc*/ 	.word	0x00000009
        /*0ee0*/ 	.word	0x00000000
        /*0ee4*/ 	.short	0x010a
        /*0ee6*/ 	.byte	0x3f
	.zero		1


	//   ....[229]....
        /*0ee8*/ 	.word	0x000098c0
        /*0eec*/ 	.word	0x00000006
        /*0ef0*/ 	.word	0x00000000
        /*0ef4*/ 	.short	0x010a
        /*0ef6*/ 	.byte	0x3f
	.zero		1


	//   ....[230]....
        /*0ef8*/ 	.word	0x00009910
        /*0efc*/ 	.word	0x00000009
        /*0f00*/ 	.word	0x00000000
        /*0f04*/ 	.short	0x010a
        /*0f06*/ 	.byte	0x3f
	.zero		1


	//   ....[231]....
        /*0f08*/ 	.word	0x00009960
        /*0f0c*/ 	.word	0x00000006
        /*0f10*/ 	.word	0x00000000
        /*0f14*/ 	.short	0x010a
        /*0f16*/ 	.byte	0x3f
	.zero		1


	//   ....[232]....
        /*0f18*/ 	.word	0x000099b0
        /*0f1c*/ 	.word	0x00000009
        /*0f20*/ 	.word	0x00000000
        /*0f24*/ 	.short	0x010a
        /*0f26*/ 	.byte	0x3f
	.zero		1


	//   ....[233]....
        /*0f28*/ 	.word	0x00009a00
        /*0f2c*/ 	.word	0x00000006
        /*0f30*/ 	.word	0x00000000
        /*0f34*/ 	.short	0x010a
        /*0f36*/ 	.byte	0x3f
	.zero		1


	//   ....[234]....
        /*0f38*/ 	.word	0x00009a50
        /*0f3c*/ 	.word	0x00000009
        /*0f40*/ 	.word	0x00000000
        /*0f44*/ 	.short	0x010a
        /*0f46*/ 	.byte	0x3f
	.zero		1


	//   ....[235]....
        /*0f48*/ 	.word	0x00009aa0
        /*0f4c*/ 	.word	0x00000006
        /*0f50*/ 	.word	0x00000000
        /*0f54*/ 	.short	0x010a
        /*0f56*/ 	.byte	0x3f
	.zero		1


	//   ....[236]....
        /*0f58*/ 	.word	0x00009af0
        /*0f5c*/ 	.word	0x00000009
        /*0f60*/ 	.word	0x00000000
        /*0f64*/ 	.short	0x010a
        /*0f66*/ 	.byte	0x3f
	.zero		1


	//   ....[237]....
        /*0f68*/ 	.word	0x00009b40
        /*0f6c*/ 	.word	0x00000006
        /*0f70*/ 	.word	0x00000000
        /*0f74*/ 	.short	0x010a
        /*0f76*/ 	.byte	0x3f
	.zero		1


	//   ....[238]....
        /*0f78*/ 	.word	0x00009b90
        /*0f7c*/ 	.word	0x00000009
        /*0f80*/ 	.word	0x00000000
        /*0f84*/ 	.short	0x010a
        /*0f86*/ 	.byte	0x3f
	.zero		1


	//   ....[239]....
        /*0f88*/ 	.word	0x00009be0
        /*0f8c*/ 	.word	0x00000006
        /*0f90*/ 	.word	0x00000000
        /*0f94*/ 	.short	0x010a
        /*0f96*/ 	.byte	0x3f
	.zero		1


	//   ....[240]....
        /*0f98*/ 	.word	0x00009c30
        /*0f9c*/ 	.word	0x00000009
        /*0fa0*/ 	.word	0x00000000
        /*0fa4*/ 	.short	0x010a
        /*0fa6*/ 	.byte	0x3f
	.zero		1


	//   ....[241]....
        /*0fa8*/ 	.word	0x00009c80
        /*0fac*/ 	.word	0x00000006
        /*0fb0*/ 	.word	0x00000000
        /*0fb4*/ 	.short	0x010a
        /*0fb6*/ 	.byte	0x3f
	.zero		1


	//   ....[242]....
        /*0fb8*/ 	.word	0x00009cd0
        /*0fbc*/ 	.word	0x00000009
        /*0fc0*/ 	.word	0x00000000
        /*0fc4*/ 	.short	0x010a
        /*0fc6*/ 	.byte	0x3f
	.zero		1


	//   ....[243]....
        /*0fc8*/ 	.word	0x00009d20
        /*0fcc*/ 	.word	0x00000006
        /*0fd0*/ 	.word	0x00000000
        /*0fd4*/ 	.short	0x010a
        /*0fd6*/ 	.byte	0x3f
	.zero		1


	//   ....[244]....
        /*0fd8*/ 	.word	0x00009d70
        /*0fdc*/ 	.word	0x00000009
        /*0fe0*/ 	.word	0x00000000
        /*0fe4*/ 	.short	0x010a
        /*0fe6*/ 	.byte	0x3f
	.zero		1


	//   ....[245]....
        /*0fe8*/ 	.word	0x00009dc0
        /*0fec*/ 	.word	0x00000006
        /*0ff0*/ 	.word	0x00000000
        /*0ff4*/ 	.short	0x010a
        /*0ff6*/ 	.byte	0x3f
	.zero		1


	//----- nvinfo : EIATTR_NUM_MBARRIERS
	.align		4
.L_28:
        /*0ff8*/ 	.byte	0x03, 0x38
        /*0ffa*/ 	.short	0x0076


	//----- nvinfo : EIATTR_EXIT_INSTR_OFFSETS
	.align		4
        /*0ffc*/ 	.byte	0x04, 0x1c
        /*0ffe*/ 	.short	(.L_30 - .L_29)


	//   ....[0]....
.L_29:
        /*1000*/ 	.word	0x000019d0


	//   ....[1]....
        /*1004*/ 	.word	0x00001a30


	//   ....[2]....
        /*1008*/ 	.word	0x00005cd0


	//   ....[3]....
        /*100c*/ 	.word	0x00005d00


	//   ....[4]....
        /*1010*/ 	.word	0x000089f0


	//----- nvinfo : EIATTR_MAX_THREADS
	.align		4
.L_30:
        /*1014*/ 	.byte	0x04, 0x05
        /*1016*/ 	.short	(.L_32 - .L_31)
.L_31:
        /*1018*/ 	.word	0x00000180
        /*101c*/ 	.word	0x00000001
        /*1020*/ 	.word	0x00000001


	//----- nvinfo : EIATTR_CRS_STACK_SIZE
	.align		4
.L_32:
        /*1024*/ 	.byte	0x04, 0x1e
        /*1026*/ 	.short	(.L_34 - .L_33)
.L_33:
        /*1028*/ 	.word	0x00000000


	//----- nvinfo : EIATTR_CBANK_PARAM_SIZE
	.align		4
.L_34:
        /*102c*/ 	.byte	0x03, 0x19
        /*102e*/ 	.short	0x0470


	//----- nvinfo : EIATTR_PARAM_CBANK
	.align		4
        /*1030*/ 	.byte	0x04, 0x0a
        /*1032*/ 	.short	(.L_36 - .L_35)
	.align		4
.L_35:
        /*1034*/ 	.word	index@(.nv.constant0._ZN7cutlass13device_kernelINS_4gemm6kernel13GemmUniversalIN4cute5tupleIJiiiiEEENS1_10collective13CollectiveMmaINS1_37MainloopSm90TmaGmmaWarpSpecializedFP8ILi56ENS5_IJNS4_1CILi1EEENSA_ILi8EEESB_EEENS1_32KernelTmaWarpSpecializedPingpongEEENS5_IJNSA_ILi64EEESG_NSA_ILi32EEEEEENS_12float_e5m2_tENS5_IJlSB_lEEESJ_SK_NS4_8TiledMMAINS4_8MMA_AtomIJNS4_4SM904GMMA30MMA_64x64x32_F32E5M2E5M2_SS_TNILNSO_7ScaleInE1ELSQ_1EEEEEENS4_6LayoutINS5_IJSB_SB_SB_EEENS5_IJNSA_ILi0EEESV_SV_EEEEENS5_IJNS4_10UnderscoreESY_SY_EEEEENS4_23SM90_TMA_LOAD_MULTICASTENS4_14ComposedLayoutINS4_7SwizzleILi1ELi4ELi3EEENS4_18smem_ptr_flag_bitsILi8EEENST_INS5_IJSC_SH_EEENS5_IJSH_SB_EEEEEEEvNS4_8identityENS4_13SM90_TMA_LOADES1A_vS1B_EENS_8epilogue10collective6detail29Sm90TmaWarpSpecializedAdapterINS1F_15DefaultEpilogueISJ_SK_SK_NS1E_6thread17LinearCombinationISJ_Li1EffLNS1J_9ScaleType4KindE0ELNS_15FloatRoundStyleE2ESJ_EENS1_15EpilogueDefaultEEEEEvvEEEEvNT_6ParamsE)
        /*1038*/ 	.short	0x0210
        /*103a*/ 	.short	0x0470


	//----- nvinfo : EIATTR_SW_WAR
	.align		4
.L_36:
        /*103c*/ 	.byte	0x04, 0x36
        /*103e*/ 	.short	(.L_38 - .L_37)
.L_37:
        /*1040*/ 	.word	0x00000008
.L_38:


//--------------------- .nv.callgraph             --------------------------
	.section	.nv.callgraph,"",@"SHT_CUDA_CALLGRAPH"
	.align	4
	.sectionentsize	8
	.align		4
        /*0000*/ 	.word	0x00000000
	.align		4
        /*0004*/ 	.word	0xffffffff
	.align		4
        /*0008*/ 	.word	0x00000000
	.align		4
        /*000c*/ 	.word	0xfffffffe
	.align		4
        /*0010*/ 	.word	0x00000000
	.align		4
        /*0014*/ 	.word	0xfffffffd
	.align		4
        /*0018*/ 	.word	0x00000000
	.align		4
        /*001c*/ 	.word	0xfffffffc


//--------------------- .nv.constant4             --------------------------
	.section	.nv.constant4,"a",@progbits
	.align	8
	.align		8
.nv.constant4:
        /*0000*/ 	.dword	_ZN40_INTERNAL_4d49d87c_4_k_cu_02df76ac_254554cuda3std3__45__cpo5beginE
	.align		8
        /*0008*/ 	.dword	_ZN40_INTERNAL_4d49d87c_4_k_cu_02df76ac_254554cuda3std3__45__cpo3endE
	.align		8
        /*0010*/ 	.dword	_ZN40_INTERNAL_4d49d87c_4_k_cu_02df76ac_254554cuda3std3__45__cpo6cbeginE
	.align		8
        /*0018*/ 	.dword	_ZN40_INTERNAL_4d49d87c_4_k_cu_02df76ac_254554cuda3std3__45__cpo4cendE
	.align		8
        /*0020*/ 	.dword	_ZN40_INTERNAL_4d49d87c_4_k_cu_02df76ac_254554cuda3std3__442_GLOBAL__N__4d49d87c_4_k_cu_02df76ac_254556ignoreE
	.align		8
        /*0028*/ 	.dword	_ZN40_INTERNAL_4d49d87c_4_k_cu_02df76ac_254554cuda3std3__419piecewise_constructE
	.align		8
        /*0030*/ 	.dword	_ZN40_INTERNAL_4d49d87c_4_k_cu_02df76ac_254554cuda3std3__48in_placeE
	.align		8
        /*0038*/ 	.dword	_ZN40_INTERNAL_4d49d87c_4_k_cu_02df76ac_254554cuda3std6ranges3__45__cpo4swapE
	.align		8
        /*0040*/ 	.dword	_ZN40_INTERNAL_4d49d87c_4_k_cu_02df76ac_254554cuda3std6ranges3__45__cpo9iter_moveE
	.align		8
        /*0048*/ 	.dword	_ZN40_INTERNAL_4d49d87c_4_k_cu_02df76ac_254554cute7productE
	.align		8
        /*0050*/ 	.dword	_ZN40_INTERNAL_4d49d87c_4_k_cu_02df76ac_254554cute1_E


//--------------------- .text._ZN7cutlass13device_kernelINS_4gemm6kernel13GemmUniversalIN4cute5tupleIJiiiiEEENS1_10collective13CollectiveMmaINS1_37MainloopSm90TmaGmmaWarpSpecializedFP8ILi56ENS5_IJNS4_1CILi1EEENSA_ILi8EEESB_EEENS1_32KernelTmaWarpSpecializedPingpongEEENS5_IJNSA_ILi64EEESG_NSA_ILi32EEEEEENS_12float_e5m2_tENS5_IJlSB_lEEESJ_SK_NS4_8TiledMMAINS4_8MMA_AtomIJNS4_4SM904GMMA30MMA_64x64x32_F32E5M2E5M2_SS_TNILNSO_7ScaleInE1ELSQ_1EEEEEENS4_6LayoutINS5_IJSB_SB_SB_EEENS5_IJNSA_ILi0EEESV_SV_EEEEENS5_IJNS4_10UnderscoreESY_SY_EEEEENS4_23SM90_TMA_LOAD_MULTICASTENS4_14ComposedLayoutINS4_7SwizzleILi1ELi4ELi3EEENS4_18smem_ptr_flag_bitsILi8EEENST_INS5_IJSC_SH_EEENS5_IJSH_SB_EEEEEEEvNS4_8identityENS4_13SM90_TMA_LOADES1A_vS1B_EENS_8epilogue10collective6detail29Sm90TmaWarpSpecializedAdapterINS1F_15DefaultEpilogueISJ_SK_SK_NS1E_6thread17LinearCombinationISJ_Li1EffLNS1J_9ScaleType4KindE0ELNS_15FloatRoundStyleE2ESJ_EENS1_15EpilogueDefaultEEEEEvvEEEEvNT_6ParamsE --------------------------
	.section	.text._ZN7cutlass13device_kernelINS_4gemm6kernel13GemmUniversalIN4cute5tupleIJiiiiEEENS1_10collective13CollectiveMmaINS1_37MainloopSm90TmaGmmaWarpSpecializedFP8ILi56ENS5_IJNS4_1CILi1EEENSA_ILi8EEESB_EEENS1_32KernelTmaWarpSpecializedPingpongEEENS5_IJNSA_ILi64EEESG_NSA_ILi32EEEEEENS_12float_e5m2_tENS5_IJlSB_lEEESJ_SK_NS4_8TiledMMAINS4_8MMA_AtomIJNS4_4SM904GMMA30MMA_64x64x32_F32E5M2E5M2_SS_TNILNSO_7ScaleInE1ELSQ_1EEEEEENS4_6LayoutINS5_IJSB_SB_SB_EEENS5_IJNSA_ILi0EEESV_SV_EEEEENS5_IJNS4_10UnderscoreESY_SY_EEEEENS4_23SM90_TMA_LOAD_MULTICASTENS4_14ComposedLayoutINS4_7SwizzleILi1ELi4ELi3EEENS4_18smem_ptr_flag_bitsILi8EEENST_INS5_IJSC_SH_EEENS5_IJSH_SB_EEEEEEEvNS4_8identityENS4_13SM90_TMA_LOADES1A_vS1B_EENS_8epilogue10collective6detail29Sm90TmaWarpSpecializedAdapterINS1F_15DefaultEpilogueISJ_SK_SK_NS1E_6thread17LinearCombinationISJ_Li1EffLNS1J_9ScaleType4KindE0ELNS_15FloatRoundStyleE2ESJ_EENS1_15EpilogueDefaultEEEEEvvEEEEvNT_6ParamsE,"ax",@progbits
	.align	128
.text._ZN7cutlass13device_kernelINS_4gemm6kernel13GemmUniversalIN4cute5tupleIJiiiiEEENS1_10collective13CollectiveMmaINS1_37MainloopSm90TmaGmmaWarpSpecializedFP8ILi56ENS5_IJNS4_1CILi1EEENSA_ILi8EEESB_EEENS1_32KernelTmaWarpSpecializedPingpongEEENS5_IJNSA_ILi64EEESG_NSA_ILi32EEEEEENS_12float_e5m2_tENS5_IJlSB_lEEESJ_SK_NS4_8TiledMMAINS4_8MMA_AtomIJNS4_4SM904GMMA30MMA_64x64x32_F32E5M2E5M2_SS_TNILNSO_7ScaleInE1ELSQ_1EEEEEENS4_6LayoutINS5_IJSB_SB_SB_EEENS5_IJNSA_ILi0EEESV_SV_EEEEENS5_IJNS4_10UnderscoreESY_SY_EEEEENS4_23SM90_TMA_LOAD_MULTICASTENS4_14ComposedLayoutINS4_7SwizzleILi1ELi4ELi3EEENS4_18smem_ptr_flag_bitsILi8EEENST_INS5_IJSC_SH_EEENS5_IJSH_SB_EEEEEEEvNS4_8identityENS4_13SM90_TMA_LOADES1A_vS1B_EENS_8epilogue10collective6detail29Sm90TmaWarpSpecializedAdapterINS1F_15DefaultEpilogueISJ_SK_SK_NS1E_6thread17LinearCombinationISJ_Li1EffLNS1J_9ScaleType4KindE0ELNS_15FloatRoundStyleE2ESJ_EENS1_15EpilogueDefaultEEEEEvvEEEEvNT_6ParamsE:
        .type           _ZN7cutlass13device_kernelINS_4gemm6kernel13GemmUniversalIN4cute5tupleIJiiiiEEENS1_10collective13CollectiveMmaINS1_37MainloopSm90TmaGmmaWarpSpecializedFP8ILi56ENS5_IJNS4_1CILi1EEENSA_ILi8EEESB_EEENS1_32KernelTmaWarpSpecializedPingpongEEENS5_IJNSA_ILi64EEESG_NSA_ILi32EEEEEENS_12float_e5m2_tENS5_IJlSB_lEEESJ_SK_NS4_8TiledMMAINS4_8MMA_AtomIJNS4_4SM904GMMA30MMA_64x64x32_F32E5M2E5M2_SS_TNILNSO_7ScaleInE1ELSQ_1EEEEEENS4_6LayoutINS5_IJSB_SB_SB_EEENS5_IJNSA_ILi0EEESV_SV_EEEEENS5_IJNS4_10UnderscoreESY_SY_EEEEENS4_23SM90_TMA_LOAD_MULTICASTENS4_14ComposedLayoutINS4_7SwizzleILi1ELi4ELi3EEENS4_18smem_ptr_flag_bitsILi8EEENST_INS5_IJSC_SH_EEENS5_IJSH_SB_EEEEEEEvNS4_8identityENS4_13SM90_TMA_LOADES1A_vS1B_EENS_8epilogue10collective6detail29Sm90TmaWarpSpecializedAdapterINS1F_15DefaultEpilogueISJ_SK_SK_NS1E_6thread17LinearCombinationISJ_Li1EffLNS1J_9ScaleType4KindE0ELNS_15FloatRoundStyleE2ESJ_EENS1_15EpilogueDefaultEEEEEvvEEEEvNT_6ParamsE,@function
        .size           _ZN7cutlass13device_kernelINS_4gemm6kernel13GemmUniversalIN4cute5tupleIJiiiiEEENS1_10collective13CollectiveMmaINS1_37MainloopSm90TmaGmmaWarpSpecializedFP8ILi56ENS5_IJNS4_1CILi1EEENSA_ILi8EEESB_EEENS1_32KernelTmaWarpSpecializedPingpongEEENS5_IJNSA_ILi64EEESG_NSA_ILi32EEEEEENS_12float_e5m2_tENS5_IJlSB_lEEESJ_SK_NS4_8TiledMMAINS4_8MMA_AtomIJNS4_4SM904GMMA30MMA_64x64x32_F32E5M2E5M2_SS_TNILNSO_7ScaleInE1ELSQ_1EEEEEENS4_6LayoutINS5_IJSB_SB_SB_EEENS5_IJNSA_ILi0EEESV_SV_EEEEENS5_IJNS4_10UnderscoreESY_SY_EEEEENS4_23SM90_TMA_LOAD_MULTICASTENS4_14ComposedLayoutINS4_7SwizzleILi1ELi4ELi3EEENS4_18smem_ptr_flag_bitsILi8EEENST_INS5_IJSC_SH_EEENS5_IJSH_SB_EEEEEEEvNS4_8identityENS4_13SM90_TMA_LOADES1A_vS1B_EENS_8epilogue10collective6detail29Sm90TmaWarpSpecializedAdapterINS1F_15DefaultEpilogueISJ_SK_SK_NS1E_6thread17LinearCombinationISJ_Li1EffLNS1J_9ScaleType4KindE0ELNS_15FloatRoundStyleE2ESJ_EENS1_15EpilogueDefaultEEEEEvvEEEEvNT_6ParamsE,(.L_x_249 - _ZN7cutlass13device_kernelINS_4gemm6kernel13GemmUniversalIN4cute5tupleIJiiiiEEENS1_10collective13CollectiveMmaINS1_37MainloopSm90TmaGmmaWarpSpecializedFP8ILi56ENS5_IJNS4_1CILi1EEENSA_ILi8EEESB_EEENS1_32KernelTmaWarpSpecializedPingpongEEENS5_IJNSA_ILi64EEESG_NSA_ILi32EEEEEENS_12float_e5m2_tENS5_IJlSB_lEEESJ_SK_NS4_8TiledMMAINS4_8MMA_AtomIJNS4_4SM904GMMA30MMA_64x64x32_F32E5M2E5M2_SS_TNILNSO_7ScaleInE1ELSQ_1EEEEEENS4_6LayoutINS5_IJSB_SB_SB_EEENS5_IJNSA_ILi0EEESV_SV_EEEEENS5_IJNS4_10UnderscoreESY_SY_EEEEENS4_23SM90_TMA_LOAD_MULTICASTENS4_14ComposedLayoutINS4_7SwizzleILi1ELi4ELi3EEENS4_18smem_ptr_flag_bitsILi8EEENST_INS5_IJSC_SH_EEENS5_IJSH_SB_EEEEEEEvNS4_8identityENS4_13SM90_TMA_LOADES1A_vS1B_EENS_8epilogue10collective6detail29Sm90TmaWarpSpecializedAdapterINS1F_15DefaultEpilogueISJ_SK_SK_NS1E_6thread17LinearCombinationISJ_Li1EffLNS1J_9ScaleType4KindE0ELNS_15FloatRoundStyleE2ESJ_EENS1_15EpilogueDefaultEEEEEvvEEEEvNT_6ParamsE)
        .other          _ZN7cutlass13device_kernelINS_4gemm6kernel13GemmUniversalIN4cute5tupleIJiiiiEEENS1_10collective13CollectiveMmaINS1_37MainloopSm90TmaGmmaWarpSpecializedFP8ILi56ENS5_IJNS4_1CILi1EEENSA_ILi8EEESB_EEENS1_32KernelTmaWarpSpecializedPingpongEEENS5_IJNSA_ILi64EEESG_NSA_ILi32EEEEEENS_12float_e5m2_tENS5_IJlSB_lEEESJ_SK_NS4_8TiledMMAINS4_8MMA_AtomIJNS4_4SM904GMMA30MMA_64x64x32_F32E5M2E5M2_SS_TNILNSO_7ScaleInE1ELSQ_1EEEEEENS4_6LayoutINS5_IJSB_SB_SB_EEENS5_IJNSA_ILi0EEESV_SV_EEEEENS5_IJNS4_10UnderscoreESY_SY_EEEEENS4_23SM90_TMA_LOAD_MULTICASTENS4_14ComposedLayoutINS4_7SwizzleILi1ELi4ELi3EEENS4_18smem_ptr_flag_bitsILi8EEENST_INS5_IJSC_SH_EEENS5_IJSH_SB_EEEEEEEvNS4_8identityENS4_13SM90_TMA_LOADES1A_vS1B_EENS_8epilogue10collective6detail29Sm90TmaWarpSpecializedAdapterINS1F_15DefaultEpilogueISJ_SK_SK_NS1E_6thread17LinearCombinationISJ_Li1EffLNS1J_9ScaleType4KindE0ELNS_15FloatRoundStyleE2ESJ_EENS1_15EpilogueDefaultEEEEEvvEEEEvNT_6ParamsE,@"STO_CUDA_ENTRY STV_DEFAULT"
_ZN7cutlass13device_kernelINS_4gemm6kernel13GemmUniversalIN4cute5tupleIJiiiiEEENS1_10collective13CollectiveMmaINS1_37MainloopSm90TmaGmmaWarpSpecializedFP8ILi56ENS5_IJNS4_1CILi1EEENSA_ILi8EEESB_EEENS1_32KernelTmaWarpSpecializedPingpongEEENS5_IJNSA_ILi64EEESG_NSA_ILi32EEEEEENS_12float_e5m2_tENS5_IJlSB_lEEESJ_SK_NS4_8TiledMMAINS4_8MMA_AtomIJNS4_4SM904GMMA30MMA_64x64x32_F32E5M2E5M2_SS_TNILNSO_7ScaleInE1ELSQ_1EEEEEENS4_6LayoutINS5_IJSB_SB_SB_EEENS5_IJNSA_ILi0EEESV_SV_EEEEENS5_IJNS4_10UnderscoreESY_SY_EEEEENS4_23SM90_TMA_LOAD_MULTICASTENS4_14ComposedLayoutINS4_7SwizzleILi1ELi4ELi3EEENS4_18smem_ptr_flag_bitsILi8EEENST_INS5_IJSC_SH_EEENS5_IJSH_SB_EEEEEEEvNS4_8identityENS4_13SM90_TMA_LOADES1A_vS1B_EENS_8epilogue10collective6detail29Sm90TmaWarpSpecializedAdapterINS1F_15DefaultEpilogueISJ_SK_SK_NS1E_6thread17LinearCombinationISJ_Li1EffLNS1J_9ScaleType4KindE0ELNS_15FloatRoundStyleE2ESJ_EENS1_15EpilogueDefaultEEEEEvvEEEEvNT_6ParamsE:
[----:B------:R-:W-:Y:S01]  /*0000*/  LDC R1, c[0x0][0x28] ;  /* 0x00000a00ff017b82 */ /* 0x000fe20000000800 */
[----:B------:R-:W0:Y:S01]  /*0010*/  S2R R11, SR_TID.X ;  /* 0x00000000000b7919 */ /* 0x000e220000002100 */
[----:B------:R-:W-:Y:S01]  /*0020*/  ELECT P0, URZ, PT ;  /* 0x00000000003f782f */ /* 0x000fe20003800000 */
[----:B------:R-:W-:Y:S01]  /*0030*/  BSSY B0, `(.L_x_0) ;  /* 0x000000f000007945 */ /* 0x000fe20003800000 */
[--C-:B0-----:R-:W-:Y:S02]  /*0040*/  SHF.R.U32.HI R0, RZ, 0x5, R11.reuse ;  /* 0x00000005ff007819 */ /* 0x101fe4000001160b */
[----:B------:R-:W-:-:S03]  /*0050*/  SHF.R.U32.HI R5, RZ, 0x7, R11 ;  /* 0x00000007ff057819 */ /* 0x000fc6000001160b */
[----:B------:R-:W0:Y:S04]  /*0060*/  SHFL.IDX PT, R2, R0, RZ, 0x1f ;  /* 0x00001fff00027589 */ /* 0x000e2800000e0000 */
[----:B------:R1:W2:Y:S01]  /*0070*/  SHFL.IDX PT, R6, R5, RZ, 0x1f ;  /* 0x00001fff05067589 */ /* 0x0002a200000e0000 */
[----:B0-----:R-:W-:-:S13]  /*0080*/  ISETP.NE.OR P0, PT, R2, RZ, !P0 ;  /* 0x000000ff0200720c */ /* 0x001fda0004705670 */
[----:B-12---:R-:W-:Y:S05]  /*0090*/  @P0 BRA `(.L_x_1) ;  /* 0x0000000000200947 */ /* 0x006fea0003800000 */
[----:B------:R-:W-:Y:S02]  /*00a0*/  ULDC.64 UR4, c[0x0][0x198] ;  /* 0x0000660000047ab9 */ /* 0x000fe40000000a00 */
[----:B------:R-:W-:Y:S02]  /*00b0*/  UIADD3 UR6, UP0, UR4, 0xf0, URZ ;  /* 0x000000f004067890 */ /* 0x000fe4000ff1e03f */
[----:B------:R-:W-:Y:S02]  /*00c0*/  UIADD3 UR4, UP1, UR4, 0x1f0, URZ ;  /* 0x000001f004047890 */ /* 0x000fe4000ff3e03f */
[----:B------:R-:W-:Y:S02]  /*00d0*/  UIADD3.X UR7, URZ, UR5, URZ, UP0, !UPT ;  /* 0x000000053f077290 */ /* 0x000fe400087fe43f */
[----:B------:R-:W-:-:S07]  /*00e0*/  UIADD3.X UR5, URZ, UR5, URZ, UP1, !UPT ;  /* 0x000000053f057290 */ /* 0x000fce0008ffe43f */
[----:B------:R0:W-:Y:S02]  /*00f0*/  UTMACCTL.PF [UR6] ;  /* 0x00000000060079b9 */ /* 0x0001e40008040000 */
[----:B------:R0:W-:Y:S02]  /*0100*/  UTMACCTL.PF [UR4] ;  /* 0x00000000040079b9 */ /* 0x0001e40008040000 */
[----:B0-----:R-:W-:Y:S01]  /*0110*/  NOP ;  /* 0x0000000000007918 */ /* 0x001fe20000000000 */
.L_x_1:
[----:B------:R-:W-:Y:S05]  /*0120*/  BSYNC B0 ;  /* 0x0000000000007941 */ /* 0x000fea0003800000 */
.L_x_0:
[----:B------:R-:W0:Y:S01]  /*0130*/  SHFL.IDX PT, R7, R0, RZ, 0x1f ;  /* 0x00001fff00077589 */ /* 0x000e2200000e0000 */
[----:B------:R-:W-:Y:S02]  /*0140*/  SHF.R.S32.HI R4, RZ, 0x1f, R11 ;  /* 0x0000001fff047819 */ /* 0x000fe4000001140b */
[----:B0-----:R-:W-:-:S13]  /*0150*/  ISETP.NE.AND P0, PT, R7, RZ, PT ;  /* 0x000000ff0700720c */ /* 0x001fda0003f05270 */
[----:B------:R-:W-:Y:S05]  /*0160*/  @P0 BRA `(.L_x_2) ;  /* 0x0000000800040947 */ /* 0x000fea0003800000 */
[----:B------:R-:W-:Y:S01]  /*0170*/  ELECT P0, URZ, PT ;  /* 0x00000000003f782f */ /* 0x000fe20003800000 */
[----:B------:R-:W-:-:S12]  /*0180*/  BSSY B0, `(.L_x_2) ;  /* 0x000007f000007945 */ /* 0x000fd80003800000 */
[----:B------:R-:W-:Y:S05]  /*0190*/  @!P0 BRA `(.L_x_3) ;  /* 0x0000000400f48947 */ /* 0x000fea0003800000 */
[----:B------:R-:W0:Y:S01]  /*01a0*/  S2UR UR8, SR_CgaCtaId ;  /* 0x00000000000879c3 */ /* 0x000e220000008800 */
[----:B------:R-:W-:Y:S01]  /*01b0*/  UMOV UR4, 0x400 ;  /* 0x0000040000047882 */ /* 0x000fe20000000000 */
[----:B------:R-:W-:Y:S01]  /*01c0*/  UMOV UR5, 0x1 ;  /* 0x0000000100057882 */ /* 0x000fe20000000000 */
[----:B------:R-:W-:Y:S02]  /*01d0*/  UMOV UR6, 0x8 ;  /* 0x0000000800067882 */ /* 0x000fe40000000000 */
[----:B------:R-:W-:-:S04]  /*01e0*/  UIADD3 UR6, -UR6, 0x100000, URZ ;  /* 0x0010000006067890 */ /* 0x000fc8000fffe13f */
[----:B------:R-:W-:Y:S02]  /*01f0*/  USHF.L.U32 UR7, UR6, 0xb, URZ ;  /* 0x0000000b06077899 */ /* 0x000fe4000800063f */
[----:B------:R-:W-:Y:S02]  /*0200*/  USHF.L.U32 UR6, UR6, 0x1, URZ ;  /* 0x0000000106067899 */ /* 0x000fe4000800063f */
[----:B0-----:R-:W-:Y:S02]  /*0210*/  ULEA UR8, UR8, UR4, 0x18 ;  /* 0x0000000408087291 */ /* 0x001fe4000f8ec03f */
[----:B------:R-:W-:-:S04]  /*0220*/  UIADD3 UR4, -UR5, 0x100000, URZ ;  /* 0x0010000005047890 */ /* 0x000fc8000fffe13f */
[----:B------:R-:W-:Y:S02]  /*0230*/  USHF.L.U32 UR5, UR4, 0xb, URZ ;  /* 0x0000000b04057899 */ /* 0x000fe4000800063f */
[----:B------:R-:W-:Y:S01]  /*0240*/  USHF.L.U32 UR4, UR4, 0x1, URZ ;  /* 0x0000000104047899 */ /* 0x000fe2000800063f */
[----:B------:R-:W0:Y:S11]  /*0250*/  FENCE.VIEW.ASYNC.S ;  /* 0x00000000000073c6 */ /* 0x000e360000000000 */
[----:B0-----:R0:W1:Y:S01]  /*0260*/  SYNCS.EXCH.64 URZ, [UR8], UR4 ;  /* 0x00000004083f75b2 */ /* 0x0010620008000100 */
[----:B------:R0:W2:Y:S01]  /*0270*/  SYNCS.EXCH.64 URZ, [UR8+0x1c0], UR6 ;  /* 0x0001c006083f75b2 */ /* 0x0000a20008000100 */
[----:B------:R0:W3:Y:S01]  /*0280*/  SYNCS.EXCH.64 URZ, [UR8+0x8], UR4 ;  /* 0x00000804083f75b2 */ /* 0x0000e20008000100 */
[----:B------:R0:W4:Y:S01]  /*0290*/  SYNCS.EXCH.64 URZ, [UR8+0x1c8], UR6 ;  /* 0x0001c806083f75b2 */ /* 0x0001220008000100 */
[----:B------:R0:W0:Y:S01]  /*02a0*/  SYNCS.EXCH.64 URZ, [UR8+0x10], UR4 ;  /* 0x00001004083f75b2 */ /* 0x0000220008000100 */
        /* <DEDUP_REMOVED lines=107> */
[----:B-1234-:R-:W-:Y:S01]  /*0960*/  NOP ;  /* 0x0000000000007918 */ /* 0x01efe20000000000 */
.L_x_3:
[----:B0-----:R-:W-:Y:S05]  /*0970*/  BSYNC B0 ;  /* 0x0000000000007941 */ /* 0x001fea0003800000 */
.L_x_2:
[----:B------:R-:W0:Y:S01]  /*0980*/  SHFL.IDX PT, R9, R0, RZ, 0x1f ;  /* 0x00001fff00097589 */ /* 0x000e2200000e0000 */
[----:B------:R-:W-:Y:S01]  /*0990*/  LEA.HI R4, R4, R11, RZ, 0x7 ;  /* 0x0000000b04047211 */ /* 0x000fe200078f38ff */
[----:B------:R-:W1:Y:S01]  /*09a0*/  S2UR UR12, SR_CTAID.X ;  /* 0x00000000000c79c3 */ /* 0x000e620000002500 */
[----:B------:R-:W-:Y:S01]  /*09b0*/  ELECT P0, URZ, PT ;  /* 0x00000000003f782f */ /* 0x000fe20003800000 */
[----:B------:R2:W3:Y:S01]  /*09c0*/  SHFL.IDX PT, R8, R0, RZ, 0x1f ;  /* 0x00001fff00087589 */ /* 0x0004e200000e0000 */
[----:B------:R-:W-:Y:S02]  /*09d0*/  LOP3.LUT R4, R4, 0xffffff80, RZ, 0xc0, !PT ;  /* 0xffffff8004047812 */ /* 0x000fe400078ec0ff */
[----:B------:R-:W-:Y:S01]  /*09e0*/  ELECT P1, URZ, PT ;  /* 0x00000000003f782f */ /* 0x000fe20003820000 */
[----:B------:R-:W-:Y:S01]  /*09f0*/  NOP ;  /* 0x0000000000007918 */ /* 0x000fe20000000000 */
[----:B------:R-:W4:Y:S01]  /*0a00*/  S2R R14, SR_CTAID.Y ;  /* 0x00000000000e7919 */ /* 0x000f220000002600 */
[----:B------:R-:W-:Y:S01]  /*0a10*/  ULDC UR4, c[0x0][0x150] ;  /* 0x0000540000047ab9 */ /* 0x000fe20000000800 */
[----:B------:R-:W-:Y:S01]  /*0a20*/  IMAD.IADD R10, R11, 0x1, -R4 ;  /* 0x000000010b0a7824 */ /* 0x000fe200078e0a04 */
[----:B------:R-:W5:Y:S01]  /*0a30*/  LDC R12, c[0x0][0x140] ;  /* 0x00005000ff0c7b82 */ /* 0x000f620000000800 */
[----:B------:R4:W4:Y:S01]  /*0a40*/  SHFL.IDX PT, R13, R5, RZ, 0x1f ;  /* 0x00001fff050d7589 */ /* 0x00092200000e0000 */
[----:B--2---:R-:W-:Y:S01]  /*0a50*/  SHF.R.S32.HI R0, RZ, 0x1f, R7 ;  /* 0x0000001fff007819 */ /* 0x004fe20000011407 */
[----:B------:R-:W-:Y:S01]  /*0a60*/  UMOV UR11, 0x80 ;  /* 0x00000080000b7882 */ /* 0x000fe20000000000 */
[----:B------:R-:W-:Y:S01]  /*0a70*/  SHF.R.S32.HI R23, RZ, 0x1f, R10 ;  /* 0x0000001fff177819 */ /* 0x000fe2000001140a */
[----:B------:R-:W-:Y:S01]  /*0a80*/  NOP ;  /* 0x0000000000007918 */ /* 0x000fe20000000000 */
[----:B------:R-:W-:Y:S01]  /*0a90*/  LEA.HI R0, R0, R7, RZ, 0x2 ;  /* 0x0000000700007211 */ /* 0x000fe200078f10ff */
[----:B------:R-:W-:Y:S01]  /*0aa0*/  VIADD R40, R6, 0xffffffff ;  /* 0xffffffff06287836 */ /* 0x000fe20000000000 */
[----:B------:R-:W-:Y:S01]  /*0ab0*/  LEA.HI R3, R23, R10, RZ, 0x3 ;  /* 0x0000000a17037211 */ /* 0x000fe200078f18ff */
[----:B------:R-:W2:Y:S01]  /*0ac0*/  LDC R25, c[0x0][0x148] ;  /* 0x00005200ff197b82 */ /* 0x000ea20000000800 */
[----:B------:R-:W-:-:S02]  /*0ad0*/  LOP3.LUT R0, R0, 0x3ffffffc, RZ, 0xc0, !PT ;  /* 0x3ffffffc00007812 */ /* 0x000fc400078ec0ff */
[--C-:B------:R-:W-:Y:S02]  /*0ae0*/  SHF.R.S32.HI R4, RZ, 0x3, R3.reuse ;  /* 0x00000003ff047819 */ /* 0x100fe40000011403 */
[----:B0-----:R-:W-:Y:S01]  /*0af0*/  ISETP.NE.OR P0, PT, R9, RZ, !P0 ;  /* 0x000000ff0900720c */ /* 0x001fe20004705670 */
[----:B------:R-:W-:Y:S01]  /*0b00*/  IMAD.IADD R0, R7, 0x1, -R0 ;  /* 0x0000000107007824 */ /* 0x000fe200078e0a00 */
[----:B------:R-:W-:Y:S02]  /*0b10*/  SHF.R.S32.HI R3, RZ, 0x1f, R3 ;  /* 0x0000001fff037819 */ /* 0x000fe40000011403 */
[----:B---3--:R-:W-:Y:S02]  /*0b20*/  ISETP.NE.OR P1, PT, R8, RZ, !P1 ;  /* 0x000000ff0800720c */ /* 0x008fe40004f25670 */
[----:B------:R-:W-:Y:S01]  /*0b30*/  LEA.HI R3, R3, R4, RZ, 0x2 ;  /* 0x0000000403037211 */ /* 0x000fe200078f10ff */
[----:B------:R-:W0:Y:S01]  /*0b40*/  LDC R8, c[0x0][0x144] ;  /* 0x00005100ff087b82 */ /* 0x000e220000000800 */
[----:B------:R-:W-:-:S02]  /*0b50*/  ISETP.GE.U32.AND P5, PT, R40, 0x2, PT ;  /* 0x000000022800780c */ /* 0x000fc40003fa6070 */
[----:B------:R-:W-:Y:S02]  /*0b60*/  LOP3.LUT R9, R3, 0xfffffffc, RZ, 0xc0, !PT ;  /* 0xfffffffc03097812 */ /* 0x000fe400078ec0ff */
[----:B------:R-:W-:Y:S01]  /*0b70*/  SHF.R.S32.HI R3, RZ, 0x1f, R2 ;  /* 0x0000001fff037819 */ /* 0x000fe20000011402 */
[----:B------:R-:W-:Y:S01]  /*0b80*/  VOTEU.ALL UP0, P0 ;  /* 0x00000000003f7886 */ /* 0x000fe20000000000 */
[----:B-----5:R-:W-:Y:S01]  /*0b90*/  ISETP.EQ.U32.AND P3, PT, R12, 0x1, PT ;  /* 0x000000010c00780c */ /* 0x020fe20003f62070 */
[----:B------:R-:W-:Y:S01]  /*0ba0*/  IMAD.IADD R9, R4, 0x1, -R9 ;  /* 0x0000000104097824 */ /* 0x000fe200078e0a09 */
[----:B-1----:R-:W-:Y:S01]  /*0bb0*/  I2FP.F32.U32 R4, UR12 ;  /* 0x0000000c00047c45 */ /* 0x002fe20008201000 */
[----:B------:R-:W-:Y:S01]  /*0bc0*/  VOTEU.ALL UP1, P1 ;  /* 0x00000000003f7886 */ /* 0x000fe20000820000 */
[----:B------:R-:W1:Y:S01]  /*0bd0*/  @!UP0 S2UR UR7, SR_CgaCtaId ;  /* 0x00000000000789c3 */ /* 0x000e620000008800 */
[----:B----4-:R-:W-:Y:S01]  /*0be0*/  I2FP.F32.U32 R5, R14 ;  /* 0x0000000e00057245 */ /* 0x010fe20000201000 */
[----:B------:R-:W-:-:S02]  /*0bf0*/  IMAD R0, R0, 0x4, R9 ;  /* 0x0000000400007824 */ /* 0x000fc400078e0209 */
[----:B------:R-:W-:Y:S01]  /*0c00*/  FMUL R4, R4, UR4 ;  /* 0x0000000404047c20 */ /* 0x000fe20008400000 */
[----:B------:R-:W-:Y:S01]  /*0c10*/  ULDC UR4, c[0x0][0x154] ;  /* 0x0000550000047ab9 */ /* 0x000fe20000000800 */
[----:B------:R-:W-:Y:S01]  /*0c20*/  LEA.HI R3, R3, R2, RZ, 0x2 ;  /* 0x0000000203037211 */ /* 0x000fe200078f10ff */
[----:B------:R-:W-:Y:S01]  /*0c30*/  FMUL R5, R5, UR4 ;  /* 0x0000000405057c20 */ /* 0x000fe20008400000 */
[----:B------:R-:W-:Y:S01]  /*0c40*/  UMOV UR4, 0x20 ;  /* 0x0000002000047882 */ /* 0x000fe20000000000 */
[----:B------:R-:W3:Y:S01]  /*0c50*/  @!UP1 S2UR UR10, SR_CgaCtaId ;  /* 0x00000000000a99c3 */ /* 0x000ee20000008800 */
[----:B------:R-:W4:Y:S01]  /*0c60*/  F2I.U32.TRUNC.NTZ R4, R4 ;  /* 0x0000000400047305 */ /* 0x000f22000020f000 */
[----:B------:R-:W-:Y:S01]  /*0c70*/  LOP3.LUT R3, R3, 0xfffffffc, RZ, 0xc0, !PT ;  /* 0xfffffffc03037812 */ /* 0x000fe200078ec0ff */
[----:B------:R-:W-:Y:S01]  /*0c80*/  @!UP0 UMOV UR6, 0x400 ;  /* 0x0000040000068882 */ /* 0x000fe20000000000 */
[----:B------:R-:W-:-:S04]  /*0c90*/  @!UP0 UIADD3 UR4, -UR4, 0x100000, URZ ;  /* 0x0010000004048890 */ /* 0x000fc8000fffe13f */
[----:B------:R-:W-:Y:S02]  /*0ca0*/  @!UP0 USHF.L.U32 UR5, UR4, 0xb, URZ ;  /* 0x0000000b04058899 */ /* 0x000fe4000800063f */
[----:B------:R-:W-:Y:S01]  /*0cb0*/  @!UP0 USHF.L.U32 UR4, UR4, 0x1, URZ ;  /* 0x0000000104048899 */ /* 0x000fe2000800063f */
[----:B------:R-:W-:Y:S01]  /*0cc0*/  R2UR UR15, R13 ;  /* 0x000000000d0f72ca */ /* 0x000fe200000e0000 */
[----:B------:R-:W-:Y:S01]  /*0cd0*/  @!UP1 UMOV UR9, 0x400 ;  /* 0x0000040000099882 */ /* 0x000fe20000000000 */
[----:B------:R-:W-:Y:S01]  /*0ce0*/  IMAD.IADD R22, R2, 0x1, -R3 ;  /* 0x0000000102167824 */ /* 0x000fe200078e0a03 */
[----:B------:R-:W-:Y:S01]  /*0cf0*/  VOTEU.ALL UP2, P1 ;  /* 0x00000000003f7886 */ /* 0x000fe20000840000 */
[----:B------:R-:W5:Y:S01]  /*0d00*/  F2I.U32.TRUNC.NTZ R5, R5 ;  /* 0x0000000500057305 */ /* 0x000f62000020f000 */
[----:B------:R-:W-:Y:S01]  /*0d10*/  IMAD.SHL.U32 R3, R0, 0x4, RZ ;  /* 0x0000000400037824 */ /* 0x000fe200078e00ff */
[----:B------:R-:W-:Y:S01]  /*0d20*/  VOTEU.ALL UP3, P1 ;  /* 0x00000000003f7886 */ /* 0x000fe20000860000 */
[----:B------:R-:W-:Y:S01]  /*0d30*/  VOTEU.ALL UP4, P1 ;  /* 0x00000000003f7886 */ /* 0x000fe20000880000 */
[----:B------:R-:W-:Y:S01]  /*0d40*/  VOTEU.ALL UP5, P1 ;  /* 0x00000000003f7886 */ /* 0x000fe200008a0000 */
[----:B------:R-:W-:Y:S01]  /*0d50*/  ISETP.NE.AND P1, PT, R22, 0x3, PT ;  /* 0x000000031600780c */ /* 0x000fe20003f25270 */
[----:B-1----:R-:W-:Y:S01]  /*0d60*/  @!UP0 ULEA UR8, UR7, UR6, 0x18 ;  /* 0x0000000607088291 */ /* 0x002fe2000f8ec03f */
[----:B------:R-:W-:Y:S01]  /*0d70*/  LOP3.LUT R12, R0, 0xc, R3, 0x78, !PT ;  /* 0x0000000c000c7812 */ /* 0x000fe200078e7803 */
[----:B------:R-:W-:-:S04]  /*0d80*/  @!UP1 UIADD3 UR6, -UR11, 0x100000, URZ ;  /* 0x001000000b069890 */ /* 0x000fc8000fffe13f */
[----:B------:R-:W-:Y:S02]  /*0d90*/  @!UP1 USHF.L.U32 UR7, UR6, 0xb, URZ ;  /* 0x0000000b06079899 */ /* 0x000fe4000800063f */
[----:B------:R-:W-:Y:S01]  /*0da0*/  @!UP1 USHF.L.U32 UR6, UR6, 0x1, URZ ;  /* 0x0000000106069899 */ /* 0x000fe2000800063f */
[----:B----4-:R-:W-:Y:S01]  /*0db0*/  IMAD.MOV R7, RZ, RZ, -R4 ;  /* 0x000000ffff077224 */ /* 0x010fe200078e0a04 */
[----:B------:R-:W-:Y:S01]  /*0dc0*/  VOTEU.ALL UP0, P0 ;  /* 0x00000000003f7886 */ /* 0x000fe20000000000 */
[----:B------:R-:W-:Y:S02]  /*0dd0*/  ISETP.EQ.OR P1, PT, R22, RZ, !P1 ;  /* 0x000000ff1600720c */ /* 0x000fe40004f22670 */
[----:B0-----:R-:W-:Y:S01]  /*0de0*/  IMAD R24, R8, R7, UR12 ;  /* 0x0000000c08187e24 */ /* 0x001fe2000f8e0207 */
[----:B---3--:R-:W-:Y:S01]  /*0df0*/  @!UP1 ULEA UR9, UR10, UR9, 0x18 ;  /* 0x000000090a099291 */ /* 0x008fe2000f8ec03f */
[----:B-----5:R-:W-:Y:S01]  /*0e00*/  IMAD.MOV R26, RZ, RZ, -R5 ;  /* 0x000000ffff1a7224 */ /* 0x020fe200078e0a05 */
[----:B------:R-:W-:Y:S01]  /*0e10*/  VOTEU.ALL UP1, P0 ;  /* 0x00000000003f7886 */ /* 0x000fe20000020000 */
[----:B------:R-:W-:Y:S01]  /*0e20*/  LOP3.LUT P0, RZ, R10, 0x7, RZ, 0xc0, !PT ;  /* 0x000000070aff7812 */ /* 0x000fe2000780c0ff */
[----:B------:R-:W0:Y:S02]  /*0e30*/  FENCE.VIEW.ASYNC.S ;  /* 0x00000000000073c6 */ /* 0x000e240000000000 */
[----:B0-----:R0:W1:Y:S01]  /*0e40*/  @!UP0 SYNCS.EXCH.64 URZ, [UR8+0x3b0], UR4 ;  /* 0x0003b004083f85b2 */ /* 0x0010620008000100 */
[----:B--2---:R-:W-:Y:S01]  /*0e50*/  IMAD R3, R25, R26, R14 ;  /* 0x0000001a19037224 */ /* 0x004fe200078e020e */
[----:B------:R-:W-:-:S02]  /*0e60*/  ISETP.EQ.AND P1, PT, R6, RZ, P1 ;  /* 0x000000ff0600720c */ /* 0x000fc40000f22270 */
[----:B------:R-:W-:Y:S02]  /*0e70*/  ISETP.LT.U32.AND P0, PT, R12, 0x8, !P0 ;  /* 0x000000080c00780c */ /* 0x000fe40004701070 */
[----:B------:R-:W-:Y:S02]  /*0e80*/  ISETP.NE.AND P4, PT, R3, R12, PT ;  /* 0x0000000c0300720c */ /* 0x000fe40003f85270 */
[----:B------:R-:W-:Y:S02]  /*0e90*/  SEL R7, RZ, 0x1, !P1 ;  /* 0x00000001ff077807 */ /* 0x000fe40004800000 */
[----:B------:R-:W-:Y:S02]  /*0ea0*/  ISETP.EQ.OR P4, PT, R24, RZ, !P4 ;  /* 0x000000ff1800720c */ /* 0x000fe40006782670 */
[----:B------:R-:W-:Y:S02]  /*0eb0*/  ISETP.NE.AND P2, PT, R6, RZ, PT ;  /* 0x000000ff0600720c */ /* 0x000fe40003f45270 */
[----:B------:R-:W-:Y:S01]  /*0ec0*/  PLOP3.LUT P0, PT, P0, P4, PT, 0x80, 0x0 ;  /* 0x000000000000781c */ /* 0x000fe20000709070 */
[----:B------:R0:W2:Y:S01]  /*0ed0*/  @!UP1 SYNCS.EXCH.64 URZ, [UR8+0x3b8], UR4 ;  /* 0x0003b804083f95b2 */ /* 0x0000a20008000100 */
[----:B------:R-:W-:Y:S01]  /*0ee0*/  NOP ;  /* 0x0000000000007918 */ /* 0x000fe20000000000 */
[----:B------:R-:W-:Y:S01]  /*0ef0*/  SEL R7, R7, 0x2, P5 ;  /* 0x0000000207077807 */ /* 0x000fe20002800000 */
[----:B------:R0:W3:Y:S01]  /*0f00*/  @!UP2 SYNCS.EXCH.64 URZ, [UR9+0x390], UR6 ;  /* 0x00039006093fa5b2 */ /* 0x0000e20008000100 */
[----:B------:R0:W4:Y:S01]  /*0f10*/  @!UP3 SYNCS.EXCH.64 URZ, [UR9+0x398], UR6 ;  /* 0x00039806093fb5b2 */ /* 0x0001220008000100 */
[----:B------:R0:W0:Y:S01]  /*0f20*/  @!UP4 SYNCS.EXCH.64 URZ, [UR9+0x3a0], UR6 ;  /* 0x0003a006093fc5b2 */ /* 0x0000220008000100 */
[----:B------:R0:W0:Y:S01]  /*0f30*/  @!UP5 SYNCS.EXCH.64 URZ, [UR9+0x3a8], UR6 ;  /* 0x0003a806093fd5b2 */ /* 0x0000220008000100 */
[----:B------:R-:W-:Y:S01]  /*0f40*/  NOP ;  /* 0x0000000000007918 */ /* 0x000fe20000000000 */
[----:B------:R-:W-:Y:S05]  /*0f50*/  @!P3 BRA `(.L_x_4) ;  /* 0x000000000008b947 */ /* 0x000fea0003800000 */
[----:B01234-:R-:W-:Y:S01]  /*0f60*/  UCGABAR_ARV ;  /* 0x00000000000079c7 */ /* 0x01ffe20008000000 */
[----:B------:R-:W-:Y:S05]  /*0f70*/  BRA `(.L_x_5) ;  /* 0x0000000000047947 */ /* 0x000fea0003800000 */
.L_x_4:
[----:B01234-:R-:W-:Y:S01]  /*0f80*/  NOP ;  /* 0x0000000000007918 */ /* 0x01ffe20000000000 */
.L_x_5:
[----:B------:R-:W-:Y:S01]  /*0f90*/  ULDC.64 UR4, c[0x0][0x598] ;  /* 0x0001660000047ab9 */ /* 0x000fe20000000a00 */
[----:B------:R-:W-:Y:S01]  /*0fa0*/  ULDC.64 UR20, c[0x0][0x208] ;  /* 0x0000820000147ab9 */ /* 0x000fe20000000a00 */
[----:B------:R-:W-:-:S04]  /*0fb0*/  ISETP.NE.U32.AND P1, PT, RZ, UR4, PT ;  /* 0x00000004ff007c0c */ /* 0x000fc8000bf25070 */
[----:B------:R-:W-:-:S13]  /*0fc0*/  ISETP.NE.AND.EX P1, PT, RZ, UR5, PT, P1 ;  /* 0x00000005ff007c0c */ /* 0x000fda000bf25310 */
[----:B------:R-:W-:Y:S05]  /*0fd0*/  @!P1 BRA `(.L_x_6) ;  /* 0x00000000001c9947 */ /* 0x000fea0003800000 */
[----:B------:R-:W0:Y:S02]  /*0fe0*/  LDC.64 R2, c[0x0][0x598] ;  /* 0x00016600ff027b82 */ /* 0x000e240000000a00 */
[----:B0-----:R-:W2:Y:S02]  /*0ff0*/  LDG.E.64 R2, desc[UR20][R2.64] ;  /* 0x0000001402027981 */ /* 0x001ea4000c1e1b00 */
[----:B--2---:R-:W-:-:S04]  /*1000*/  ISETP.NE.U32.AND P1, PT, R2, RZ, PT ;  /* 0x000000ff0200720c */ /* 0x004fc80003f25070 */
[----:B------:R-:W-:-:S13]  /*1010*/  ISETP.NE.AND.EX P1, PT, R3, RZ, PT, P1 ;  /* 0x000000ff0300720c */ /* 0x000fda0003f25310 */
[----:B------:R-:W-:Y:S05]  /*1020*/  @!P1 BRA `(.L_x_6) ;  /* 0x0000000000089947 */ /* 0x000fea0003800000 */
[----:B------:R0:W5:Y:S01]  /*1030*/  LD.E R13, desc[UR20][R2.64] ;  /* 0x00000014020d7980 */ /* 0x000162000c101900 */
[----:B------:R-:W-:Y:S05]  /*1040*/  BRA `(.L_x_7) ;  /* 0x0000000000207947 */ /* 0x000fea0003800000 */
.L_x_6:
[----:B------:R-:W-:Y:S02]  /*1050*/  ULDC.64 UR4, c[0x0][0x588] ;  /* 0x0001620000047ab9 */ /* 0x000fe40000000a00 */
[----:B------:R-:W-:-:S04]  /*1060*/  ISETP.NE.U32.AND P1, PT, RZ, UR4, PT ;  /* 0x00000004ff007c0c */ /* 0x000fc8000bf25070 */
[----:B------:R-:W-:-:S13]  /*1070*/  ISETP.NE.AND.EX P1, PT, RZ, UR5, PT, P1 ;  /* 0x00000005ff007c0c */ /* 0x000fda000bf25310 */
[----:B------:R-:W-:Y:S05]  /*1080*/  @!P1 BRA `(.L_x_8) ;  /* 0x00000000000c9947 */ /* 0x000fea0003800000 */
[----:B------:R-:W0:Y:S02]  /*1090*/  LDC.64 R2, c[0x0][0x588] ;  /* 0x00016200ff027b82 */ /* 0x000e240000000a00 */
[----:B0-----:R1:W5:Y:S01]  /*10a0*/  LDG.E R13, desc[UR20][R2.64] ;  /* 0x00000014020d7981 */ /* 0x001362000c1e1900 */
[----:B------:R-:W-:Y:S05]  /*10b0*/  BRA `(.L_x_7) ;  /* 0x0000000000047947 */ /* 0x000fea0003800000 */
.L_x_8:
[----:B------:R-:W2:Y:S02]  /*10c0*/  LDC R13, c[0x0][0x580] ;  /* 0x00016000ff0d7b82 */ /* 0x000ea40000000800 */
.L_x_7:
[----:B------:R-:W-:Y:S02]  /*10d0*/  ULDC.64 UR4, c[0x0][0x5a0] ;  /* 0x0001680000047ab9 */ /* 0x000fe40000000a00 */
[----:B------:R-:W-:-:S04]  /*10e0*/  ISETP.NE.U32.AND P1, PT, RZ, UR4, PT ;  /* 0x00000004ff007c0c */ /* 0x000fc8000bf25070 */
[----:B------:R-:W-:-:S13]  /*10f0*/  ISETP.NE.AND.EX P1, PT, RZ, UR5, PT, P1 ;  /* 0x00000005ff007c0c */ /* 0x000fda000bf25310 */
[----:B------:R-:W-:Y:S05]  /*1100*/  @!P1 BRA `(.L_x_9) ;  /* 0x00000000001c9947 */ /* 0x000fea0003800000 */
[----:B01----:R-:W0:Y:S02]  /*1110*/  LDC.64 R2, c[0x0][0x5a0] ;  /* 0x00016800ff027b82 */ /* 0x003e240000000a00 */
[----:B0-----:R-:W3:Y:S02]  /*1120*/  LDG.E.64 R2, desc[UR20][R2.64] ;  /* 0x0000001402027981 */ /* 0x001ee4000c1e1b00 */
[----:B---3--:R-:W-:-:S04]  /*1130*/  ISETP.NE.U32.AND P1, PT, R2, RZ, PT ;  /* 0x000000ff0200720c */ /* 0x008fc80003f25070 */
[----:B------:R-:W-:-:S13]  /*1140*/  ISETP.NE.AND.EX P1, PT, R3, RZ, PT, P1 ;  /* 0x000000ff0300720c */ /* 0x000fda0003f25310 */
[----:B------:R-:W-:Y:S05]  /*1150*/  @!P1 BRA `(.L_x_9) ;  /* 0x0000000000089947 */ /* 0x000fea0003800000 */
[----:B------:R0:W5:Y:S01]  /*1160*/  LD.E R16, desc[UR20][R2.64] ;  /* 0x0000001402107980 */ /* 0x000162000c101900 */
[----:B------:R-:W-:Y:S05]  /*1170*/  BRA `(.L_x_10) ;  /* 0x0000000000207947 */ /* 0x000fea0003800000 */
.L_x_9:
[----:B------:R-:W-:Y:S02]  /*1180*/  ULDC.64 UR4, c[0x0][0x590] ;  /* 0x0001640000047ab9 */ /* 0x000fe40000000a00 */
[----:B------:R-:W-:-:S04]  /*1190*/  ISETP.NE.U32.AND P1, PT, RZ, UR4, PT ;  /* 0x00000004ff007c0c */ /* 0x000fc8000bf25070 */
[----:B------:R-:W-:-:S13]  /*11a0*/  ISETP.NE.AND.EX P1, PT, RZ, UR5, PT, P1 ;  /* 0x00000005ff007c0c */ /* 0x000fda000bf25310 */
[----:B------:R-:W-:Y:S05]  /*11b0*/  @!P1 BRA `(.L_x_11) ;  /* 0x00000000000c9947 */ /* 0x000fea0003800000 */
[----:B------:R-:W3:Y:S02]  /*11c0*/  LDC.64 R16, c[0x0][0x590] ;  /* 0x00016400ff107b82 */ /* 0x000ee40000000a00 */
[----:B---3--:R3:W5:Y:S01]  /*11d0*/  LDG.E R16, desc[UR20][R16.64] ;  /* 0x0000001410107981 */ /* 0x008762000c1e1900 */
[----:B------:R-:W-:Y:S05]  /*11e0*/  BRA `(.L_x_10) ;  /* 0x0000000000047947 */ /* 0x000fea0003800000 */
.L_x_11:
[----:B------:R-:W4:Y:S02]  /*11f0*/  LDC R16, c[0x0][0x584] ;  /* 0x00016100ff107b82 */ /* 0x000f240000000800 */
.L_x_10:
[----:B------:R-:W1:Y:S01]  /*1200*/  LDC R0, c[0x0][0x65c] ;  /* 0x00019700ff007b82 */ /* 0x000e620000000800 */
[----:B------:R-:W-:Y:S01]  /*1210*/  ULDC UR8, c[0x0][0x28c] ;  /* 0x0000a30000087ab9 */ /* 0x000fe20000000800 */
[----:B------:R-:W-:Y:S01]  /*1220*/  ISETP.NE.AND P1, PT, R6, 0x2, PT ;  /* 0x000000020600780c */ /* 0x000fe20003f25270 */
[----:B------:R-:W-:Y:S01]  /*1230*/  UIADD3 UR8, UR8, 0x1f, URZ ;  /* 0x0000001f08087890 */ /* 0x000fe2000fffe03f */
[----:B------:R-:W-:Y:S01]  /*1240*/  IMAD.U32 R4, RZ, RZ, UR12 ;  /* 0x0000000cff047e24 */ /* 0x000fe2000f8e00ff */
[----:B------:R-:W-:Y:S01]  /*1250*/  UMOV UR5, URZ ;  /* 0x0000003f00057c82 */ /* 0x000fe20008000000 */
[----:B------:R-:W-:Y:S01]  /*1260*/  UMOV UR4, URZ ;  /* 0x0000003f00047c82 */ /* 0x000fe20008000000 */
[----:B------:R-:W-:-:S04]  /*1270*/  USHF.R.S32.HI UR9, URZ, 0x1f, UR8 ;  /* 0x0000001f3f097899 */ /* 0x000fc80008011408 */
[----:B------:R-:W-:-:S04]  /*1280*/  ULEA.HI UR9, UR9, UR8, URZ, 0x5 ;  /* 0x0000000809097291 */ /* 0x000fc8000f8f283f */
[----:B------:R-:W-:Y:S01]  /*1290*/  USHF.R.S32.HI UR13, URZ, 0x5, UR9 ;  /* 0x000000053f0d7899 */ /* 0x000fe20008011409 */
[----:B-1----:R-:W-:-:S13]  /*12a0*/  ISETP.NE.AND P4, PT, R0, 0x1, PT ;  /* 0x000000010000780c */ /* 0x002fda0003f85270 */
[----:B0-----:R-:W0:Y:S01]  /*12b0*/  @P4 LDC R3, c[0x0][0x10] ;  /* 0x00000400ff034b82 */ /* 0x001e220000000800 */
[----:B------:R-:W-:Y:S02]  /*12c0*/  @P4 IMAD.MOV.U32 R15, RZ, RZ, RZ ;  /* 0x000000ffff0f4224 */ /* 0x000fe400078e00ff */
[----:B------:R-:W-:-:S05]  /*12d0*/  @P4 IMAD.MOV.U32 R5, RZ, RZ, RZ ;  /* 0x000000ffff054224 */ /* 0x000fca00078e00ff */
[----:B------:R-:W1:Y:S01]  /*12e0*/  @!P4 LDC R9, c[0x0][0xc] ;  /* 0x00000300ff09cb82 */ /* 0x000e620000000800 */
[----:B------:R-:W-:Y:S01]  /*12f0*/  ULDC UR6, c[0x0][0xc] ;  /* 0x0000030000067ab9 */ /* 0x000fe20000000800 */
[----:B------:R-:W-:Y:S02]  /*1300*/  ULDC UR7, c[0x0][0x10] ;  /* 0x0000040000077ab9 */ /* 0x000fe40000000800 */
[----:B------:R-:W-:-:S04]  /*1310*/  UIMAD.WIDE.U32 UR6, UR6, UR7, URZ ;  /* 0x00000007060672a5 */ /* 0x000fc8000f8e003f */
[----:B------:R-:W3:Y:S01]  /*1320*/  LDC R8, c[0x0][0x14] ;  /* 0x00000500ff087b82 */ /* 0x000ee20000000800 */
[----:B0-----:R-:W-:-:S04]  /*1330*/  @P4 IMAD.WIDE.U32 R2, R3, UR12, R14 ;  /* 0x0000000c03024c25 */ /* 0x001fc8000f8e000e */
[----:B------:R-:W-:Y:S02]  /*1340*/  @P4 IMAD.IADD R3, R3, 0x1, R5 ;  /* 0x0000000103034824 */ /* 0x000fe400078e0205 */
[----:B------:R-:W-:Y:S02]  /*1350*/  IMAD.MOV.U32 R5, RZ, RZ, RZ ;  /* 0x000000ffff057224 */ /* 0x000fe400078e00ff */
[----:B-1----:R-:W-:-:S04]  /*1360*/  @!P4 IMAD.WIDE.U32 R4, R14, R9, R4 ;  /* 0x000000090e04c225 */ /* 0x002fc800078e0004 */
[----:B------:R-:W-:Y:S02]  /*1370*/  @!P4 IMAD.MOV.U32 R2, RZ, RZ, R4 ;  /* 0x000000ffff02c224 */ /* 0x000fe400078e0004 */
[C---:B---3--:R-:W-:Y:S02]  /*1380*/  IMAD R17, R8.reuse, UR7, RZ ;  /* 0x0000000708117c24 */ /* 0x048fe4000f8e02ff */
[----:B------:R-:W-:Y:S01]  /*1390*/  IMAD.WIDE.U32 R8, R8, UR6, RZ ;  /* 0x0000000608087c25 */ /* 0x000fe2000f8e00ff */
[----:B------:R-:W-:-:S03]  /*13a0*/  ULDC.64 UR6, c[0x0][0x650] ;  /* 0x0001940000067ab9 */ /* 0x000fc60000000a00 */
[----:B------:R-:W-:Y:S02]  /*13b0*/  @!P4 IMAD.MOV.U32 R3, RZ, RZ, R5 ;  /* 0x000000ffff03c224 */ /* 0x000fe400078e0005 */
[----:B------:R-:W-:Y:S01]  /*13c0*/  IMAD.IADD R0, R9, 0x1, R17 ;  /* 0x0000000109007824 */ /* 0x000fe200078e0211 */
[----:B------:R-:W-:Y:S06]  /*13d0*/  @P1 BRA `(.L_x_12) ;  /* 0x0000000000201947 */ /* 0x000fec0003800000 */
[----:B------:R-:W-:Y:S01]  /*13e0*/  USHF.R.U32.HI UR4, URZ, 0x3, UR13 ;  /* 0x000000033f047899 */ /* 0x000fe2000801160d */
[----:B------:R-:W-:Y:S01]  /*13f0*/  IADD3 R2, P1, R2, R8, RZ ;  /* 0x0000000802027210 */ /* 0x000fe20007f3e0ff */
[----:B------:R-:W-:Y:S02]  /*1400*/  UISETP.GE.U32.AND UP0, UPT, UR13, 0x38, UPT ;  /* 0x000000380d00788c */ /* 0x000fe4000bf06070 */
[----:B------:R-:W-:Y:S02]  /*1410*/  UIMAD.WIDE.U32 UR4, UR4, 0x24924925, URZ ;  /* 0x24924925040478a5 */ /* 0x000fe4000f8e003f */
[----:B------:R-:W-:-:S05]  /*1420*/  IMAD.X R3, R0, 0x1, R3, P1 ;  /* 0x0000000100037824 */ /* 0x000fca00008e0603 */
[----:B------:R-:W-:Y:S02]  /*1430*/  UMOV UR4, URZ ;  /* 0x0000003f00047c82 */ /* 0x000fe40008000000 */
[----:B------:R-:W-:Y:S02]  /*1440*/  @UP0 ULOP3.LUT UR4, UR5, 0x1, URZ, 0xc0, !UPT ;  /* 0x0000000105040892 */ /* 0x000fe4000f8ec03f */
[----:B------:R-:W-:-:S12]  /*1450*/  UIMAD UR5, UR5, -0x38, UR13 ;  /* 0xffffffc8050578a4 */ /* 0x000fd8000f8e020d */
.L_x_12:
[----:B------:R-:W-:Y:S01]  /*1460*/  ISETP.GE.U32.AND P1, PT, R2, UR6, PT ;  /* 0x0000000602007c0c */ /* 0x000fe2000bf26070 */
[----:B------:R-:W-:Y:S01]  /*1470*/  IMAD.MOV.U32 R6, RZ, RZ, -0x1 ;  /* 0xffffffffff067424 */ /* 0x000fe200078e00ff */
[----:B------:R-:W-:Y:S01]  /*1480*/  PRMT R17, RZ, 0x7610, R17 ;  /* 0x00007610ff117816 */ /* 0x000fe20000000011 */
[----:B------:R-:W-:Y:S01]  /*1490*/  IMAD.MOV.U32 R4, RZ, RZ, -0x1 ;  /* 0xffffffffff047424 */ /* 0x000fe200078e00ff */
[----:B------:R-:W-:Y:S01]  /*14a0*/  ISETP.GE.U32.AND.EX P1, PT, R3, UR7, PT, P1 ;  /* 0x0000000703007c0c */ /* 0x000fe2000bf26110 */
[----:B------:R-:W-:-:S12]  /*14b0*/  IMAD.MOV.U32 R5, RZ, RZ, -0x1 ;  /* 0xffffffffff057424 */ /* 0x000fd800078e00ff */
[----:B------:R-:W-:Y:S05]  /*14c0*/  @P1 BRA `(.L_x_13) ;  /* 0x0000000400241947 */ /* 0x000fea0003800000 */
[----:B------:R-:W0:Y:S01]  /*14d0*/  LDC.64 R28, c[0x0][0x628] ;  /* 0x00018a00ff1c7b82 */ /* 0x000e220000000a00 */
[----:B------:R-:W-:Y:S02]  /*14e0*/  IMAD.MOV.U32 R4, RZ, RZ, R2 ;  /* 0x000000ffff047224 */ /* 0x000fe400078e0002 */
[----:B------:R-:W-:-:S05]  /*14f0*/  IMAD.MOV.U32 R5, RZ, RZ, R3 ;  /* 0x000000ffff057224 */ /* 0x000fca00078e0003 */
[----:B------:R-:W1:Y:S08]  /*1500*/  LDC R6, c[0x0][0x630] ;  /* 0x00018c00ff067b82 */ /* 0x000e700000000800 */
[----:B------:R-:W3:Y:S01]  /*1510*/  LDC.64 R30, c[0x0][0x620] ;  /* 0x00018800ff1e7b82 */ /* 0x000ee20000000a00 */
[----:B0-----:R-:W-:-:S04]  /*1520*/  ISETP.NE.U32.AND P1, PT, R28, RZ, PT ;  /* 0x000000ff1c00720c */ /* 0x001fc80003f25070 */
[----:B------:R-:W-:-:S13]  /*1530*/  ISETP.NE.AND.EX P1, PT, R29, RZ, PT, P1 ;  /* 0x000000ff1d00720c */ /* 0x000fda0003f25310 */
[----:B-1-3--:R-:W-:Y:S05]  /*1540*/  @!P1 BRA `(.L_x_14) ;  /* 0x0000000000289947 */ /* 0x00afea0003800000 */
[----:B------:R-:W0:Y:S02]  /*1550*/  LDC R17, c[0x0][0x634] ;  /* 0x00018d00ff117b82 */ /* 0x000e240000000800 */
[----:B0-----:R-:W-:-:S05]  /*1560*/  IADD3 R17, P1, R2, R17, RZ ;  /* 0x0000001102117210 */ /* 0x001fca0007f3e0ff */
[----:B------:R-:W-:-:S04]  /*1570*/  IMAD.X R27, RZ, RZ, R3, P1 ;  /* 0x000000ffff1b7224 */ /* 0x000fc800008e0603 */
[----:B------:R-:W-:-:S04]  /*1580*/  IMAD.WIDE.U32 R4, R27, R28, RZ ;  /* 0x0000001c1b047225 */ /* 0x000fc800078e00ff */
[----:B------:R-:W-:-:S04]  /*1590*/  IMAD.WIDE.U32 R18, P1, R17, R29, R4 ;  /* 0x0000001d11127225 */ /* 0x000fc80007820004 */
[----:B------:R-:W-:-:S04]  /*15a0*/  IMAD.WIDE.U32 R4, R17, R28, RZ ;  /* 0x0000001c11047225 */ /* 0x000fc800078e00ff */
[----:B------:R-:W-:Y:S01]  /*15b0*/  IMAD.X R21, RZ, RZ, RZ, P1 ;  /* 0x000000ffff157224 */ /* 0x000fe200008e06ff */
[----:B------:R-:W-:Y:S01]  /*15c0*/  IADD3 RZ, P1, R5, R18, RZ ;  /* 0x0000001205ff7210 */ /* 0x000fe20007f3e0ff */
[----:B------:R-:W-:-:S04]  /*15d0*/  IMAD.MOV.U32 R20, RZ, RZ, R19 ;  /* 0x000000ffff147224 */ /* 0x000fc800078e0013 */
[----:B------:R-:W-:-:S08]  /*15e0*/  IMAD.WIDE.U32.X R4, R27, R29, R20, P1 ;  /* 0x0000001d1b047225 */ /* 0x000fd000008e0414 */
.L_x_14:
[----:B------:R-:W0:Y:S01]  /*15f0*/  LDC.64 R32, c[0x0][0x640] ;  /* 0x00019000ff207b82 */ /* 0x000e220000000a00 */
[-CC-:B------:R-:W-:Y:S01]  /*1600*/  SHF.R.U64 R37, R4, R6.reuse, R5.reuse ;  /* 0x0000000604257219 */ /* 0x180fe20000001205 */
[----:B------:R-:W-:Y:S01]  /*1610*/  IMAD.MOV.U32 R35, RZ, RZ, 0x1 ;  /* 0x00000001ff237424 */ /* 0x000fe200078e00ff */
[----:B------:R-:W-:Y:S02]  /*1620*/  SHF.R.U32.HI R4, RZ, R6, R5 ;  /* 0x00000006ff047219 */ /* 0x000fe40000011605 */
[----:B------:R-:W-:-:S03]  /*1630*/  IADD3 R17, P1, RZ, -R37, RZ ;  /* 0x80000025ff117210 */ /* 0x000fc60007f3e0ff */
[----:B------:R-:W1:Y:S02]  /*1640*/  LDC R18, c[0x0][0x618] ;  /* 0x00018600ff127b82 */ /* 0x000e640000000800 */
[----:B------:R-:W-:-:S04]  /*1650*/  IMAD.X R5, RZ, RZ, ~R4, P1 ;  /* 0x000000ffff057224 */ /* 0x000fc800008e0e04 */
[-C--:B------:R-:W-:Y:S02]  /*1660*/  IMAD R6, R5, R30.reuse, RZ ;  /* 0x0000001e05067224 */ /* 0x080fe400078e02ff */
[----:B------:R-:W3:Y:S01]  /*1670*/  LDC R19, c[0x0][0x608] ;  /* 0x00018200ff137b82 */ /* 0x000ee20000000800 */
[----:B------:R-:W-:-:S04]  /*1680*/  IMAD.WIDE.U32 R4, R17, R30, R2 ;  /* 0x0000001e11047225 */ /* 0x000fc800078e0002 */
[----:B------:R-:W-:-:S03]  /*1690*/  IMAD R17, R17, R31, R6 ;  /* 0x0000001f11117224 */ /* 0x000fc600078e0206 */
[----:B------:R-:W2:Y:S01]  /*16a0*/  LDC R28, c[0x0][0x658] ;  /* 0x00019600ff1c7b82 */ /* 0x000ea20000000800 */
[----:B------:R-:W-:Y:S01]  /*16b0*/  IMAD.IADD R5, R5, 0x1, R17 ;  /* 0x0000000105057824 */ /* 0x000fe200078e0211 */
[----:B0-----:R-:W-:Y:S01]  /*16c0*/  ISETP.NE.U32.AND P1, PT, R32, RZ, PT ;  /* 0x000000ff2000720c */ /* 0x001fe20003f25070 */
[----:B------:R-:W-:-:S03]  /*16d0*/  IMAD.MOV.U32 R17, RZ, RZ, -0x1 ;  /* 0xffffffffff117424 */ /* 0x000fc600078e00ff */
[----:B------:R-:W-:Y:S02]  /*16e0*/  ISETP.NE.AND.EX P1, PT, R33, RZ, PT, P1 ;  /* 0x000000ff2100720c */ /* 0x000fe40003f25310 */
[----:B------:R-:W0:Y:S01]  /*16f0*/  LDC R31, c[0x0][0x600] ;  /* 0x00018000ff1f7b82 */ /* 0x000e220000000800 */
[-CC-:B-1----:R-:W-:Y:S02]  /*1700*/  SHF.R.U64 R29, R4, R18.reuse, R5.reuse ;  /* 0x00000012041d7219 */ /* 0x182fe40000001205 */
[----:B------:R-:W-:-:S05]  /*1710*/  SHF.R.U32.HI R4, RZ, R18, R5 ;  /* 0x00000012ff047219 */ /* 0x000fca0000011605 */
[----:B------:R-:W1:Y:S01]  /*1720*/  LDC R30, c[0x0][0x648] ;  /* 0x00019200ff1e7b82 */ /* 0x000e620000000800 */
[-CC-:B---3--:R-:W-:Y:S02]  /*1730*/  SHF.R.U64 R39, R29, R19.reuse, R4.reuse ;  /* 0x000000131d277219 */ /* 0x188fe40000001204 */
[----:B------:R-:W-:-:S05]  /*1740*/  SHF.R.U32.HI R5, RZ, R19, R4 ;  /* 0x00000013ff057219 */ /* 0x000fca0000011604 */
[----:B------:R-:W3:Y:S01]  /*1750*/  LDC R34, c[0x0][0x638] ;  /* 0x00018e00ff227b82 */ /* 0x000ee20000000800 */
[-C--:B--2---:R-:W-:Y:S02]  /*1760*/  SHF.L.U32 R4, R17, R28.reuse, RZ ;  /* 0x0000001c11047219 */ /* 0x084fe400000006ff */
[--C-:B------:R-:W-:Y:S02]  /*1770*/  SHF.R.U64 R38, R39, R28, R5.reuse ;  /* 0x0000001c27267219 */ /* 0x100fe40000001205 */
[----:B------:R-:W-:Y:S02]  /*1780*/  LOP3.LUT R6, RZ, R4, RZ, 0x33, !PT ;  /* 0x00000004ff067212 */ /* 0x000fe400078e33ff */
[----:B------:R-:W-:Y:S01]  /*1790*/  SHF.R.U32.HI R5, RZ, R28, R5 ;  /* 0x0000001cff057219 */ /* 0x000fe20000011605 */
[----:B------:R-:W2:Y:S01]  /*17a0*/  LDC R36, c[0x0][0x610] ;  /* 0x00018400ff247b82 */ /* 0x000ea20000000800 */
[----:B------:R-:W-:Y:S01]  /*17b0*/  IMAD.MOV.U32 R4, RZ, RZ, R38 ;  /* 0x000000ffff047224 */ /* 0x000fe200078e0026 */
[----:B------:R-:W-:Y:S06]  /*17c0*/  @!P1 BRA `(.L_x_15) ;  /* 0x0000000000289947 */ /* 0x000fec0003800000 */
[----:B------:R-:W4:Y:S02]  /*17d0*/  LDC R17, c[0x0][0x64c] ;  /* 0x00019300ff117b82 */ /* 0x000f240000000800 */
[----:B----4-:R-:W-:-:S05]  /*17e0*/  IADD3 R17, P1, R38, R17, RZ ;  /* 0x0000001126117210 */ /* 0x010fca0007f3e0ff */
        /* <DEDUP_REMOVED lines=8> */
.L_x_15:
[----:B-1----:R-:W-:Y:S01]  /*1870*/  SHF.R.U64 R15, R4, R30, R5 ;  /* 0x0000001e040f7219 */ /* 0x002fe20000001205 */
[----:B------:R-:W-:Y:S01]  /*1880*/  @P4 IMAD R24, R25, R26, R14 ;  /* 0x0000001a19184224 */ /* 0x000fe200078e020e */
[----:B------:R-:W-:Y:S01]  /*1890*/  LOP3.LUT R5, R39, R6, RZ, 0xc0, !PT ;  /* 0x0000000627057212 */ /* 0x000fe200078ec0ff */
[----:B0-----:R-:W-:Y:S01]  /*18a0*/  VIADD R6, R31, 0xffffffff ;  /* 0xffffffff1f067836 */ /* 0x001fe20000000000 */
[----:B------:R-:W-:Y:S01]  /*18b0*/  SHF.L.U32 R4, R35, R28, RZ ;  /* 0x0000001c23047219 */ /* 0x000fe200000006ff */
[----:B------:R-:W-:-:S03]  /*18c0*/  IMAD.MOV R17, RZ, RZ, -R15 ;  /* 0x000000ffff117224 */ /* 0x000fc600078e0a0f */
[----:B------:R-:W-:Y:S01]  /*18d0*/  LOP3.LUT R29, R29, R6, RZ, 0xc0, !PT ;  /* 0x000000061d1d7212 */ /* 0x000fe200078ec0ff */
[----:B------:R-:W-:Y:S02]  /*18e0*/  IMAD R5, R4, R15, R5 ;  /* 0x0000000f04057224 */ /* 0x000fe400078e0205 */
[----:B---3--:R-:W-:Y:S02]  /*18f0*/  IMAD R4, R17, R34, R38 ;  /* 0x0000002211047224 */ /* 0x008fe400078e0226 */
[----:B--2---:R-:W-:Y:S02]  /*1900*/  IMAD R6, R5, R36, R24 ;  /* 0x0000002405067224 */ /* 0x004fe400078e0218 */
[----:B------:R-:W-:Y:S02]  /*1910*/  IMAD R5, R4, R31, R29 ;  /* 0x0000001f04057224 */ /* 0x000fe400078e021d */
[----:B------:R-:W-:-:S03]  /*1920*/  IMAD.MOV.U32 R17, RZ, RZ, 0x1 ;  /* 0x00000001ff117424 */ /* 0x000fc600078e00ff */
[----:B------:R-:W-:Y:S02]  /*1930*/  SEL R4, R5, R6, !P4 ;  /* 0x0000000605047207 */ /* 0x000fe40006000000 */
[----:B------:R-:W-:Y:S01]  /*1940*/  SEL R6, R6, R5, !P4 ;  /* 0x0000000506067207 */ /* 0x000fe20006000000 */
[----:B------:R-:W-:-:S07]  /*1950*/  IMAD.MOV.U32 R5, RZ, RZ, R37 ;  /* 0x000000ffff057224 */ /* 0x000fce00078e0025 */
.L_x_13:
[----:B------:R-:W-:Y:S05]  /*1960*/  @!P3 BRA `(.L_x_16) ;  /* 0x00000000000cb947 */ /* 0x000fea0003800000 */
[----:B------:R-:W-:Y:S01]  /*1970*/  UCGABAR_WAIT ;  /* 0x0000000000007dc7 */ /* 0x000fe20008000000 */
[----:B------:R-:W-:Y:S01]  /*1980*/  CCTL.IVALL ;  /* 0x00000000ff00798f */ /* 0x000fe20002000000 */
[----:B------:R-:W-:Y:S05]  /*1990*/  BRA `(.L_x_17) ;  /* 0x0000000000047947 */ /* 0x000fea0003800000 */
.L_x_16:
[----:B------:R-:W-:Y:S06]  /*19a0*/  BAR.SYNC.DEFER_BLOCKING 0x0 ;  /* 0x0000000000007b1d */ /* 0x000fec0000010000 */
.L_x_17:
[----:B------:R-:W-:Y:S05]  /*19b0*/  @!P2 BRA `(.L_x_18) ;  /* 0x0000004000c8a947 */ /* 0x000fea0003800000 */
[----:B------:R-:W-:-:S13]  /*19c0*/  ISETP.GT.U32.AND P1, PT, R40, 0x1, PT ;  /* 0x000000012800780c */ /* 0x000fda0003f24070 */
[----:B------:R-:W-:Y:S05]  /*19d0*/  @P1 EXIT ;  /* 0x000000000000194d */ /* 0x000fea0003800000 */
.L_x_19:
[----:B------:R-:W-:-:S08]  /*19e0*/  NOP ;  /* 0x0000000000007918 */ /* 0x000fd00000000000 */
[----:B------:R-:W0:Y:S02]  /*19f0*/  USETMAXREG.TRY_ALLOC.CTAPOOL UP0, 0xe8 ;  /* 0x000000e8000079c8 */ /* 0x000e240008000600 */
[----:B0-----:R-:W-:-:S13]  /*1a00*/  PLOP3.LUT P1, PT, PT, PT, UP0, 0x80, 0x0 ;  /* 0x000000000000781c */ /* 0x001fda0003f2f008 */
[----:B------:R-:W-:Y:S05]  /*1a10*/  @!P1 BRA `(.L_x_19) ;  /* 0xfffffffc00f09947 */ /* 0x000fea000383ffff */
[----:B------:R-:W-:-:S13]  /*1a20*/  LOP3.LUT P1, RZ, R17, 0xff, RZ, 0xc0, !PT ;  /* 0x000000ff11ff7812 */ /* 0x000fda000782c0ff */
[----:B------:R-:W-:Y:S05]  /*1a30*/  @!P1 EXIT ;  /* 0x000000000000994d */ /* 0x000fea0003800000 */
[----:B------:R-:W0:Y:S01]  /*1a40*/  S2UR UR6, SR_CgaCtaId ;  /* 0x00000000000679c3 */ /* 0x000e220000008800 */
[CC--:B------:R-:W-:Y:S01]  /*1a50*/  LEA.HI R11, R23.reuse, R10.reuse, RZ, 0x2 ;  /* 0x0000000a170b7211 */ /* 0x0c0fe200078f10ff */
[----:B------:R-:W-:Y:S01]  /*1a60*/  UIADD3 UR7, UR15, -0x1, URZ ;  /* 0xffffffff0f077890 */ /* 0x000fe2000fffe03f */
[----:B------:R-:W-:Y:S01]  /*1a70*/  LEA.HI R23, R23, R10, RZ, 0x5 ;  /* 0x0000000a17177211 */ /* 0x000fe200078f28ff */
[----:B------:R-:W-:Y:S01]  /*1a80*/  UMOV UR12, 0x400 ;  /* 0x00000400000c7882 */ /* 0x000fe20000000000 */
[--C-:B------:R-:W-:Y:S01]  /*1a90*/  SHF.R.S32.HI R14, RZ, 0x2, R11.reuse ;  /* 0x00000002ff0e7819 */ /* 0x100fe2000001140b */
[----:B------:R-:W-:Y:S01]  /*1aa0*/  UISETP.LT.AND UP0, UPT, UR13, 0x1, UPT ;  /* 0x000000010d00788c */ /* 0x000fe2000bf01270 */
[----:B------:R-:W-:Y:S01]  /*1ab0*/  SHF.R.S32.HI R15, RZ, 0x1f, R11 ;  /* 0x0000001fff0f7819 */ /* 0x000fe2000001140b */
[----:B------:R-:W-:Y:S01]  /*1ac0*/  USHF.L.U32 UR22, UR13, 0x1, URZ ;  /* 0x000000010d167899 */ /* 0x000fe2000800063f */
[----:B------:R-:W-:Y:S01]  /*1ad0*/  SHF.R.S32.HI R23, RZ, 0x5, R23 ;  /* 0x00000005ff177819 */ /* 0x000fe20000011417 */
[----:B------:R-:W-:Y:S01]  /*1ae0*/  USEL UR14, UR13, 0x1, UP0 ;  /* 0x000000010d0e7887 */ /* 0x000fe20008000000 */
[----:B------:R-:W-:Y:S01]  /*1af0*/  LEA.HI R15, R15, R14, RZ, 0x3 ;  /* 0x0000000e0f0f7211 */ /* 0x000fe200078f18ff */
[----:B------:R-:W-:Y:S01]  /*1b00*/  UISETP.NE.AND UP0, UPT, UR7, URZ, UPT ;  /* 0x0000003f0700728c */ /* 0x000fe2000bf05270 */
[----:B------:R-:W-:Y:S01]  /*1b10*/  LOP3.LUT R17, R11, 0xfffffffc, RZ, 0xc0, !PT ;  /* 0xfffffffc0b117812 */ /* 0x000fe200078ec0ff */
[----:B------:R-:W-:Y:S01]  /*1b20*/  UIADD3 UR14, -UR14, UR13, URZ ;  /* 0x0000000d0e0e7290 */ /* 0x000fe2000fffe13f */
[----:B------:R-:W-:Y:S01]  /*1b30*/  LOP3.LUT R15, R15, 0xfffffff8, RZ, 0xc0, !PT ;  /* 0xfffffff80f0f7812 */ /* 0x000fe200078ec0ff */
[----:B------:R-:W-:Y:S01]  /*1b40*/  USEL UR9, URZ, 0x1, UP0 ;  /* 0x000000013f097887 */ /* 0x000fe20008000000 */
[----:B------:R-:W-:Y:S01]  /*1b50*/  LOP3.LUT R85, R7, 0x1, RZ, 0xfc, !PT ;  /* 0x0000000107557812 */ /* 0x000fe200078efcff */
[----:B------:R-:W-:-:S02]  /*1b60*/  IMAD.IADD R17, R10, 0x1, -R17 ;  /* 0x000000010a117824 */ /* 0x000fc400078e0a11 */
[----:B------:R-:W-:Y:S02]  /*1b70*/  IMAD.IADD R14, R14, 0x1, -R15 ;  /* 0x000000010e0e7824 */ /* 0x000fe400078e0a0f */
[----:B------:R-:W-:Y:S01]  /*1b80*/  IMAD.U32 R86, RZ, RZ, UR9 ;  /* 0x00000009ff567e24 */ /* 0x000fe2000f8e00ff */
[----:B0-----:R-:W-:Y:S02]  /*1b90*/  ULEA UR12, UR6, UR12, 0x18 ;  /* 0x0000000c060c7291 */ /* 0x001fe4000f8ec03f */
[--C-:B------:R-:W-:Y:S01]  /*1ba0*/  SHF.R.S32.HI R15, RZ, 0x1f, R14.reuse ;  /* 0x0000001fff0f7819 */ /* 0x100fe2000001140e */
[----:B------:R-:W-:Y:S01]  /*1bb0*/  USHF.L.U32 UR6, UR7, 0x3, URZ ;  /* 0x0000000307067899 */ /* 0x000fe2000800063f */
[C-C-:B------:R-:W-:Y:S01]  /*1bc0*/  IMAD R20, R23.reuse, -0x10, -R14.reuse ;  /* 0xfffffff017147824 */ /* 0x140fe200078e0a0e */
[----:B------:R-:W-:Y:S02]  /*1bd0*/  UIADD3 UR7, UR12, 0x480, URZ ;  /* 0x000004800c077890 */ /* 0x000fe4000fffe03f */
[----:B------:R-:W-:Y:S01]  /*1be0*/  ULOP3.LUT UR6, UR6, 0x8, URZ, 0xc0, !UPT ;  /* 0x0000000806067892 */ /* 0x000fe2000f8ec03f */
[----:B------:R-:W-:Y:S01]  /*1bf0*/  IMAD.WIDE R10, R23, 0x10, R14 ;  /* 0x00000010170a7825 */ /* 0x000fe200078e020e */
[----:B------:R-:W-:-:S02]  /*1c00*/  UIADD3 UR8, UR12, 0x1c480, URZ ;  /* 0x0001c4800c087890 */ /* 0x000fc4000fffe03f */
[----:B------:R-:W-:Y:S02]  /*1c10*/  USHF.R.U32.HI UR7, URZ, 0x4, UR7 ;  /* 0x000000043f077899 */ /* 0x000fe40008011607 */
[----:B------:R-:W-:Y:S02]  /*1c20*/  USHF.R.U32.HI UR8, URZ, 0x4, UR8 ;  /* 0x000000043f087899 */ /* 0x000fe40008011608 */
[----:B------:R-:W-:Y:S02]  /*1c30*/  ULOP3.LUT UR24, UR6, 0x8, URZ, 0x3c, !UPT ;  /* 0x0000000806187892 */ /* 0x000fe4000f8e3c3f */
[----:B------:R-:W-:Y:S02]  /*1c40*/  ULOP3.LUT UR16, UR6, 0x18, URZ, 0x3c, !UPT ;  /* 0x0000001806107892 */ /* 0x000fe4000f8e3c3f */
[----:B------:R-:W-:Y:S01]  /*1c50*/  UIADD3 UR23, UR12, 0x390, URZ ;  /* 0x000003900c177890 */ /* 0x000fe2000fffe03f */
[----:B------:R-:W-:Y:S01]  /*1c60*/  ULDC UR6, c[0x0][0x284] ;  /* 0x0000a10000067ab9 */ /* 0x000fe20000000800 */
[----:B------:R-:W-:Y:S01]  /*1c70*/  ULOP3.LUT UR7, UR7, 0x3fff, URZ, 0xc0, !UPT ;  /* 0x00003fff07077892 */ /* 0x000fe2000f8ec03f */
[----:B------:R-:W-:Y:S01]  /*1c80*/  VIADD R20, R20, UR6 ;  /* 0x0000000614147c36 */ /* 0x000fe20008000000 */
[----:B------:R-:W-:-:S02]  /*1c90*/  ULOP3.LUT UR8, UR8, 0x3fff, URZ, 0xc0, !UPT ;  /* 0x00003fff08087892 */ /* 0x000fc4000f8ec03f */
[----:B------:R-:W-:Y:S02]  /*1ca0*/  ULEA UR15, UR15, UR23, 0x3 ;  /* 0x000000170f0f7291 */ /* 0x000fe4000f8e183f */
[----:B------:R-:W-:Y:S02]  /*1cb0*/  ULOP3.LUT UR17, UR7, 0x10000, URZ, 0xfc, !UPT ;  /* 0x0001000007117892 */ /* 0x000fe4000f8efc3f */
[----:B------:R-:W-:-:S12]  /*1cc0*/  ULOP3.LUT UR18, UR8, 0x10000, URZ, 0xfc, !UPT ;  /* 0x0001000008127892 */ /* 0x000fd8000f8efc3f */
.L_x_110:
[----:B------:R-:W-:Y:S01]  /*1cd0*/  SHF.L.U32 R14, R86, 0x1f, RZ ;  /* 0x0000001f560e7819 */ /* 0x000fe200000006ff */
[----:B------:R-:W0:Y:S01]  /*1ce0*/  LDC R15, c[0x0][0x28c] ;  /* 0x0000a300ff0f7b82 */ /* 0x000e220000000800 */
[----:B------:R-:W-:Y:S01]  /*1cf0*/  UMOV UR6, URZ ;  /* 0x0000003f00067c82 */ /* 0x000fe20008000000 */
[----:B------:R-:W-:Y:S01]  /*1d00*/  UMOV UR19, UR5 ;  /* 0x0000000500137c82 */ /* 0x000fe20008000000 */
[----:B------:R-:W1:Y:S01]  /*1d10*/  SYNCS.PHASECHK.TRANS64.TRYWAIT P1, [UR15+-0x8], R14 ;  /* 0xfffff80eff0075a7 */ /* 0x000e62000802014f */
[----:B0-----:R-:W-:Y:S01]  /*1d20*/  ISETP.GE.AND P2, PT, R15, 0x1, PT ;  /* 0x000000010f00780c */ /* 0x001fe20003f46270 */
[----:B-1-34-:R-:W-:-:S12]  /*1d30*/  @!P1 BRA `(.L_x_20) ;  /* 0x0000006c00309947 */ /* 0x01afd80003800000 */
.L_x_184:
[----:B------:R-:W-:Y:S01]  /*1d40*/  UMOV UR7, URZ ;  /* 0x0000003f00077c82 */ /* 0x000fe20008000000 */
[----:B------:R-:W-:Y:S01]  /*1d50*/  UMOV UR8, URZ ;  /* 0x0000003f00087c82 */ /* 0x000fe20008000000 */
[----:B------:R-:W-:Y:S01]  /*1d60*/  CS2R R22, SRZ ;  /* 0x0000000000167805 */ /* 0x000fe2000001ff00 */
[----:B------:R-:W-:Y:S01]  /*1d70*/  IMAD.MOV.U32 R21, RZ, RZ, RZ ;  /* 0x000000ffff157224 */ /* 0x000fe200078e00ff */
[----:B------:R-:W-:Y:S02]  /*1d80*/  CS2R R56, SRZ ;  /* 0x0000000000387805 */ /* 0x000fe4000001ff00 */
[----:B------:R-:W-:Y:S02]  /*1d90*/  CS2R R58, SRZ ;  /* 0x00000000003a7805 */ /* 0x000fe4000001ff00 */
[----:B------:R-:W-:Y:S02]  /*1da0*/  CS2R R60, SRZ ;  /* 0x00000000003c7805 */ /* 0x000fe4000001ff00 */
[----:B------:R-:W-:-:S02]  /*1db0*/  CS2R R62, SRZ ;  /* 0x00000000003e7805 */ /* 0x000fc4000001ff00 */
[----:B------:R-:W-:Y:S02]  /*1dc0*/  CS2R R64, SRZ ;  /* 0x0000000000407805 */ /* 0x000fe4000001ff00 */
[----:B------:R-:W-:Y:S02]  /*1dd0*/  CS2R R66, SRZ ;  /* 0x0000000000427805 */ /* 0x000fe4000001ff00 */
[----:B------:R-:W-:Y:S02]  /*1de0*/  CS2R R68, SRZ ;  /* 0x0000000000447805 */ /* 0x000fe4000001ff00 */
[----:B------:R-:W-:Y:S02]  /*1df0*/  CS2R R70, SRZ ;  /* 0x0000000000467805 */ /* 0x000fe4000001ff00 */
[----:B------:R-:W-:Y:S02]  /*1e00*/  CS2R R72, SRZ ;  /* 0x0000000000487805 */ /* 0x000fe4000001ff00 */
[----:B------:R-:W-:-:S02]  /*1e10*/  CS2R R74, SRZ ;  /* 0x00000000004a7805 */ /* 0x000fc4000001ff00 */
[----:B------:R-:W-:Y:S02]  /*1e20*/  CS2R R76, SRZ ;  /* 0x00000000004c7805 */ /* 0x000fe4000001ff00 */
[----:B------:R-:W-:Y:S02]  /*1e30*/  CS2R R78, SRZ ;  /* 0x00000000004e7805 */ /* 0x000fe4000001ff00 */
[----:B------:R-:W-:Y:S02]  /*1e40*/  CS2R R80, SRZ ;  /* 0x0000000000507805 */ /* 0x000fe4000001ff00 */
[----:B------:R-:W-:Y:S01]  /*1e50*/  CS2R R82, SRZ ;  /* 0x0000000000527805 */ /* 0x000fe2000001ff00 */
[----:B------:R-:W-:Y:S01]  /*1e60*/  IMAD.MOV.U32 R84, RZ, RZ, RZ ;  /* 0x000000ffff547224 */ /* 0x000fe200078e00ff */
[----:B------:R-:W-:Y:S01]  /*1e70*/  CS2R R24, SRZ ;  /* 0x0000000000187805 */ /* 0x000fe2000001ff00 */
[----:B------:R-:W-:Y:S01]  /*1e80*/  IMAD.U32 R87, RZ, RZ, UR4 ;  /* 0x00000004ff577e24 */ /* 0x000fe2000f8e00ff */
        /* <DEDUP_REMOVED lines=14> */
[----:B------:R-:W-:Y:S01]  /*1f70*/  CS2R R54, SRZ ;  /* 0x0000000000367805 */ /* 0x000fe2000001ff00 */
[----:B------:R-:W-:Y:S06]  /*1f80*/  @!P2 BRA `(.L_x_21) ;  /* 0x000000040048a947 */ /* 0x000fec0003800000 */
[----:B------:R-:W-:-:S13]  /*1f90*/  ISETP.NE.AND P2, PT, R85, 0x3, PT ;  /* 0x000000035500780c */ /* 0x000fda0003f45270 */
[----:B------:R-:W-:Y:S05]  /*1fa0*/  @!P2 BRA `(.L_x_22) ;  /* 0x000000000004a947 */ /* 0x000fea0003800000 */
[----:B------:R-:W-:Y:S01]  /*1fb0*/  BPT.TRAP 0x1 ;  /* 0x000000040000795c */ /* 0x000fe20000300000 */
.L_x_22:
[----:B------:R-:W-:Y:S01]  /*1fc0*/  ULEA UR6, UR5, UR12, 0x3 ;  /* 0x0000000c05067291 */ /* 0x000fe2000f8e183f */
[----:B0-----:R-:W-:-:S05]  /*1fd0*/  IMAD.U32 R14, RZ, RZ, UR4 ;  /* 0x00000004ff0e7e24 */ /* 0x001fca000f8e00ff */
[----:B------:R-:W-:-:S04]  /*1fe0*/  SHF.L.U32 R14, R14, 0x1f, RZ ;  /* 0x0000001f0e0e7819 */ /* 0x000fc800000006ff */
[----:B------:R0:W1:Y:S01]  /*1ff0*/  SYNCS.PHASECHK.TRANS64.TRYWAIT P1, [UR6], R14 ;  /* 0x0000000eff0075a7 */ /* 0x0000620008020146 */
[----:B------:R-:W-:Y:S05]  /*2000*/  @!P2 BRA `(.L_x_23) ;  /* 0x000000000004a947 */ /* 0x000fea0003800000 */
[----:B------:R-:W-:Y:S01]  /*2010*/  BPT.TRAP 0x1 ;  /* 0x000000040000795c */ /* 0x000fe20000300000 */
.L_x_23:
[----:B-1----:R-:W-:Y:S05]  /*2020*/  @P1 BRA `(.L_x_24) ;  /* 0x0000000000081947 */ /* 0x002fea0003800000 */
[----:B------:R-:W1:Y:S02]  /*2030*/  SYNCS.PHASECHK.TRANS64.TRYWAIT P1, [UR6], R14 ;  /* 0x0000000eff0075a7 */ /* 0x000e640008020146 */
[----:B-1----:R-:W-:Y:S05]  /*2040*/  @!P1 BRA `(.L_x_25) ;  /* 0x0000006800849947 */ /* 0x002fea0003800000 */
.L_x_24:
[----:B------:R-:W-:Y:S01]  /*2050*/  ULDC UR7, c[0x0][0x50c] ;  /* 0x0001430000077ab9 */ /* 0x000fe20000000800 */
[----:B------:R-:W-:Y:S01]  /*2060*/  ULEA UR8, UR5, UR17, 0x7 ;  /* 0x0000001105087291 */ /* 0x000fe2000f8e383f */
[----:B------:R-:W-:Y:S01]  /*2070*/  WARPGROUP.ARRIVE ;  /* 0x00000000000079c5 */ /* 0x000fe20000000000 */
[----:B------:R-:W-:Y:S01]  /*2080*/  UISETP.NE.AND UP0, UPT, UR7, 0x1, UPT ;  /* 0x000000010700788c */ /* 0x000fe2000bf05270 */
[----:B------:R-:W-:Y:S01]  /*2090*/  CS2R R22, SRZ ;  /* 0x0000000000167805 */ /* 0x000fe2000001ff00 */
[----:B------:R-:W-:Y:S01]  /*20a0*/  ULEA UR10, UR5, UR18, 0x7 ;  /* 0x00000012050a7291 */ /* 0x000fe2000f8e383f */
[----:B------:R-:W-:Y:S01]  /*20b0*/  IMAD.MOV.U32 R21, RZ, RZ, RZ ;  /* 0x000000ffff157224 */ /* 0x000fe200078e00ff */
[----:B------:R-:W-:Y:S01]  /*20c0*/  USEL UR7, URZ, 0x1, UP0 ;  /* 0x000000013f077887 */ /* 0x000fe20008000000 */
[----:B------:R-:W-:Y:S01]  /*20d0*/  CS2R R56, SRZ ;  /* 0x0000000000387805 */ /* 0x000fe2000001ff00 */
[----:B------:R-:W-:Y:S01]  /*20e0*/  UMOV UR9, 0xc0000010 ;  /* 0xc000001000097882 */ /* 0x000fe20000000000 */
[----:B------:R-:W-:Y:S01]  /*20f0*/  UMOV UR11, 0xc0000010 ;  /* 0xc0000010000b7882 */ /* 0x000fe20000000000 */
[----:B------:R-:W-:Y:S01]  /*2100*/  UMOV UR6, 0x1 ;  /* 0x0000000100067882 */ /* 0x000fe20000000000 */
[----:B------:R-:W-:-:S02]  /*2110*/  CS2R R58, SRZ ;  /* 0x00000000003a7805 */ /* 0x000fc4000001ff00 */
[----:B------:R-:W-:Y:S01]  /*2120*/  ISETP.NE.AND P1, PT, RZ, UR7, PT ;  /* 0x00000007ff007c0c */ /* 0x000fe2000bf25270 */
[----:B------:R-:W-:Y:S01]  /*2130*/  QGMMA.64x64x32.F32.E5M2.E5M2 R24, gdesc[UR8], RZ, !UPT, gsb0 ;  /* 0x00e00000081879f3 */ /* 0x000fe2000c0038ff */
        /* <DEDUP_REMOVED lines=11> */
[----:B------:R-:W-:Y:S01]  /*21f0*/  CS2R R82, SRZ ;  /* 0x0000000000527805 */ /* 0x000fe2000001ff00 */
[----:B------:R-:W-:Y:S01]  /*2200*/  IMAD.MOV.U32 R84, RZ, RZ, RZ ;  /* 0x000000ffff547224 */ /* 0x000fe200078e00ff */
[----:B------:R-:W-:Y:S06]  /*2210*/  @!P1 BRA `(.L_x_26) ;  /* 0x0000000000889947 */ /* 0x000fec0003800000 */
[----:B------:R-:W-:Y:S02]  /*2220*/  WARPGROUP.DEPBAR.LE gsb0, 0x0 ;  /* 0x00008000000079c5 */ /* 0x000fe40000010000 */
[----:B------:R-:W-:-:S01]  /*2230*/  FADD R83, RZ, R24 ;  /* 0x00000018ff537221 */ /* 0x000fc20000000000 */
[----:B------:R-:W-:Y:S01]  /*2240*/  FADD R84, RZ, R25 ;  /* 0x00000019ff547221 */ /* 0x000fe20000000000 */
        /* <DEDUP_REMOVED lines=30> */
[----:B------:R-:W-:-:S06]  /*2430*/  UMOV UR6, URZ ;  /* 0x0000003f00067c82 */ /* 0x000fcc0008000000 */
.L_x_26:
[----:B------:R-:W-:-:S04]  /*2440*/  UIADD3 UR19, UR5, 0x1, URZ ;  /* 0x0000000105137890 */ /* 0x000fc8000fffe03f */
[----:B------:R-:W-:-:S04]  /*2450*/  UISETP.NE.AND UP0, UPT, UR19, 0x38, UPT ;  /* 0x000000381300788c */ /* 0x000fc8000bf05270 */
[----:B------:R-:W-:Y:S02]  /*2460*/  USEL UR8, URZ, 0x1, UP0 ;  /* 0x000000013f087887 */ /* 0x000fe40008000000 */
[----:B------:R-:W-:Y:S02]  /*2470*/  USEL UR19, UR19, URZ, UP0 ;  /* 0x0000003f13137287 */ /* 0x000fe40008000000 */
[----:B------:R-:W-:-:S06]  /*2480*/  ULOP3.LUT UR8, UR4, UR8, URZ, 0x3c, !UPT ;  /* 0x0000000804087292 */ /* 0x000fcc000f8e3c3f */
[----:B------:R-:W-:Y:S01]  /*2490*/  IMAD.U32 R87, RZ, RZ, UR8 ;  /* 0x00000008ff577e24 */ /* 0x000fe2000f8e00ff */
[----:B------:R-:W-:-:S06]  /*24a0*/  UMOV UR8, 0x1 ;  /* 0x0000000100087882 */ /* 0x000fcc0000000000 */
.L_x_21:
[----:B------:R-:W-:-:S06]  /*24b0*/  UISETP.GE.AND UP0, UPT, UR14, 0x1, UPT ;  /* 0x000000010e00788c */ /* 0x000fcc000bf06270 */
[----:B------:R-:W-:-:S13]  /*24c0*/  PLOP3.LUT P1, PT, PT, PT, UP0, 0x80, 0x0 ;  /* 0x000000000000781c */ /* 0x000fda0003f2f008 */
[----:B------:R-:W-:Y:S05]  /*24d0*/  @!P1 BRA `(.L_x_27) ;  /* 0x0000000400509947 */ /* 0x000fea0003800000 */
[----:B01----:R-:W-:Y:S01]  /*24e0*/  IMAD.U32 R14, RZ, RZ, UR14 ;  /* 0x0000000eff0e7e24 */ /* 0x003fe2000f8e00ff */
[----:B------:R-:W-:Y:S01]  /*24f0*/  ULDC UR25, c[0x0][0x50c] ;  /* 0x0001430000197ab9 */ /* 0x000fe20000000800 */
[----:B------:R-:W-:-:S07]  /*2500*/  IMAD.U32 R15, RZ, RZ, UR5 ;  /* 0x00000005ff0f7e24 */ /* 0x000fce000f8e00ff */
.L_x_35:
[----:B------:R-:W-:-:S13]  /*2510*/  ISETP.NE.AND P2, PT, R85, 0x3, PT ;  /* 0x000000035500780c */ /* 0x000fda0003f45270 */
[----:B0-----:R-:W-:Y:S05]  /*2520*/  @!P2 BRA `(.L_x_28) ;  /* 0x000000000004a947 */ /* 0x001fea0003800000 */
[----:B------:R-:W-:Y:S01]  /*2530*/  BPT.TRAP 0x1 ;  /* 0x000000040000795c */ /* 0x000fe20000300000 */
.L_x_28:
[----:B------:R-:W-:Y:S01]  /*2540*/  ULEA UR9, UR19, UR12, 0x3 ;  /* 0x0000000c13097291 */ /* 0x000fe2000f8e183f */
[----:B------:R-:W-:-:S08]  /*2550*/  SHF.L.U32 R18, R87, 0x1f, RZ ;  /* 0x0000001f57127819 */ /* 0x000fd000000006ff */
[----:B------:R0:W1:Y:S01]  /*2560*/  SYNCS.PHASECHK.TRANS64.TRYWAIT P1, [UR9], R18 ;  /* 0x00000012ff0075a7 */ /* 0x0000620008020149 */
[----:B------:R-:W-:Y:S05]  /*2570*/  @!P2 BRA `(.L_x_29) ;  /* 0x000000000004a947 */ /* 0x000fea0003800000 */
[----:B------:R-:W-:Y:S01]  /*2580*/  BPT.TRAP 0x1 ;  /* 0x000000040000795c */ /* 0x000fe20000300000 */
.L_x_29:
[----:B-1----:R-:W-:Y:S05]  /*2590*/  @P1 BRA `(.L_x_30) ;  /* 0x0000000000081947 */ /* 0x002fea0003800000 */
[----:B------:R-:W1:Y:S02]  /*25a0*/  SYNCS.PHASECHK.TRANS64.TRYWAIT P1, [UR9], R18 ;  /* 0x00000012ff0075a7 */ /* 0x000e640008020149 */
[----:B-1----:R-:W-:Y:S05]  /*25b0*/  @!P1 BRA `(.L_x_31) ;  /* 0x0000006400409947 */ /* 0x002fea0003800000 */
.L_x_30:
[----:B------:R-:W-:Y:S01]  /*25c0*/  UISETP.NE.AND UP0, UPT, UR7, URZ, UPT ;  /* 0x0000003f0700728c */ /* 0x000fe2000bf05270 */
[----:B------:R-:W-:Y:S01]  /*25d0*/  WARPGROUP.ARRIVE ;  /* 0x00000000000079c5 */ /* 0x000fe20000000000 */
[----:B------:R-:W-:Y:S02]  /*25e0*/  ULEA UR10, UR19, UR18, 0x7 ;  /* 0x00000012130a7291 */ /* 0x000fe4000f8e383f */
[----:B------:R-:W-:Y:S01]  /*25f0*/  USEL UR8, UR8, URZ, !UP0 ;  /* 0x0000003f08087287 */ /* 0x000fe2000c000000 */
[----:B------:R-:W-:Y:S01]  /*2600*/  UMOV UR9, 0xc0000010 ;  /* 0xc000001000097882 */ /* 0x000fe20000000000 */
[----:B------:R-:W-:Y:S02]  /*2610*/  UMOV UR11, 0xc0000010 ;  /* 0xc0000010000b7882 */ /* 0x000fe40000000000 */
[----:B------:R-:W-:Y:S02]  /*2620*/  UISETP.NE.U32.AND UP0, UPT, UR8, URZ, UPT ;  /* 0x0000003f0800728c */ /* 0x000fe4000bf05070 */
[----:B------:R-:W-:-:S02]  /*2630*/  ULEA UR8, UR19, UR17, 0x7 ;  /* 0x0000001113087291 */ /* 0x000fc4000f8e383f */
[----:B------:R-:W-:-:S07]  /*2640*/  UIADD3 UR6, UR6, 0x1, URZ ;  /* 0x0000000106067890 */ /* 0x000fce000fffe03f */
[----:B------:R-:W-:Y:S01]  /*2650*/  QGMMA.64x64x32.F32.E5M2.E5M2 R24, gdesc[UR8], R24, UP0, gsb0 ;  /* 0x00e00000081879f3 */ /* 0x000fe2000b803818 */
[----:B------:R-:W-:-:S04]  /*2660*/  UISETP.NE.AND UP0, UPT, UR6, UR25, UPT ;  /* 0x000000190600728c */ /* 0x000fc8000bf05270 */
[----:B------:R-:W-:-:S06]  /*2670*/  USEL UR7, URZ, 0x1, UP0 ;  /* 0x000000013f077887 */ /* 0x000fcc0008000000 */
[----:B------:R-:W-:Y:S01]  /*2680*/  ISETP.NE.AND P1, PT, RZ, UR7, PT ;  /* 0x00000007ff007c0c */ /* 0x000fe2000bf25270 */
[----:B------:R-:W-:-:S12]  /*2690*/  WARPGROUP.DEPBAR.LE gsb0, 0x1 ;  /* 0x00008000000079c5 */ /* 0x000fd80000010100 */
[----:B------:R-:W-:Y:S05]  /*26a0*/  @!P1 BRA `(.L_x_32) ;  /* 0x0000000000889947 */ /* 0x000fea0003800000 */
[----:B------:R-:W-:Y:S02]  /*26b0*/  WARPGROUP.DEPBAR.LE gsb0, 0x0 ;  /* 0x00008000000079c5 */ /* 0x000fe40000010000 */
[----:B------:R-:W-:-:S01]  /*26c0*/  FADD R83, R24, R83 ;  /* 0x0000005318537221 */ /* 0x000fc20000000000 */
[----:B------:R-:W-:Y:S01]  /*26d0*/  FADD R84, R25, R84 ;  /* 0x0000005419547221 */ /* 0x000fe20000000000 */
        /* <DEDUP_REMOVED lines=30> */
[----:B------:R-:W-:-:S06]  /*28c0*/  UMOV UR6, URZ ;  /* 0x0000003f00067c82 */ /* 0x000fcc0008000000 */
.L_x_32:
[----:B------:R-:W-:Y:S05]  /*28d0*/  @!P2 BRA `(.L_x_33) ;  /* 0x000000000004a947 */ /* 0x000fea0003800000 */
[----:B------:R-:W-:Y:S01]  /*28e0*/  BPT.TRAP 0x1 ;  /* 0x000000040000795c */ /* 0x000fe20000300000 */
.L_x_33:
[----:B01----:R-:W-:Y:S02]  /*28f0*/  @P0 LEA R18, R15, UR12, 0x3 ;  /* 0x0000000c0f120c11 */ /* 0x003fe4000f8e18ff */
[----:B------:R-:W-:-:S03]  /*2900*/  ISETP.GT.U32.AND P1, PT, R7, 0x1, PT ;  /* 0x000000010700780c */ /* 0x000fc60003f24070 */
[----:B------:R-:W-:-:S05]  /*2910*/  @P0 VIADD R19, R18, 0x1c0 ;  /* 0x000001c012130836 */ /* 0x000fca0000000000 */
[----:B------:R-:W-:-:S04]  /*2920*/  @P0 PRMT R19, R12, 0x654, R19 ;  /* 0x000006540c130816 */ /* 0x000fc80000000013 */
[----:B------:R0:W-:Y:S01]  /*2930*/  @P0 SYNCS.ARRIVE.TRANS64.RED.A1T0 RZ, [R19+URZ], RZ ;  /* 0x000000ff13ff09a7 */ /* 0x0001e2000810043f */
[----:B------:R-:W-:Y:S05]  /*2940*/  @P1 BRA `(.L_x_34) ;  /* 0x0000000000041947 */ /* 0x000fea0003800000 */
[----:B------:R-:W-:Y:S01]  /*2950*/  BPT.TRAP 0x1 ;  /* 0x000000040000795c */ /* 0x000fe20000300000 */
.L_x_34:
[----:B------:R-:W-:Y:S01]  /*2960*/  UIADD3 UR19, UR19, 0x1, URZ ;  /* 0x0000000113137890 */ /* 0x000fe2000fffe03f */
[C---:B------:R-:W-:Y:S01]  /*2970*/  ISETP.GT.AND P2, PT, R14.reuse, 0x1, PT ;  /* 0x000000010e00780c */ /* 0x040fe20003f44270 */
[----:B------:R-:W-:Y:S02]  /*2980*/  VIADD R15, R15, 0x1 ;  /* 0x000000010f0f7836 */ /* 0x000fe40000000000 */
[----:B------:R-:W-:Y:S01]  /*2990*/  UISETP.NE.AND UP0, UPT, UR19, 0x38, UPT ;  /* 0x000000381300788c */ /* 0x000fe2000bf05270 */
[----:B------:R-:W-:Y:S02]  /*29a0*/  VIADD R14, R14, 0xffffffff ;  /* 0xffffffff0e0e7836 */ /* 0x000fe40000000000 */
[C---:B------:R-:W-:Y:S01]  /*29b0*/  ISETP.NE.AND P1, PT, R15.reuse, 0x38, PT ;  /* 0x000000380f00780c */ /* 0x040fe20003f25270 */
[----:B------:R-:W-:Y:S02]  /*29c0*/  USEL UR8, URZ, 0x1, UP0 ;  /* 0x000000013f087887 */ /* 0x000fe40008000000 */
[----:B------:R-:W-:Y:S01]  /*29d0*/  USEL UR19, UR19, URZ, UP0 ;  /* 0x0000003f13137287 */ /* 0x000fe20008000000 */
[----:B------:R-:W-:-:S03]  /*29e0*/  SEL R15, R15, RZ, P1 ;  /* 0x000000ff0f0f7207 */ /* 0x000fc60000800000 */
[----:B------:R-:W-:Y:S01]  /*29f0*/  LOP3.LUT R87, R87, UR8, RZ, 0x3c, !PT ;  /* 0x0000000857577c12 */ /* 0x000fe2000f8e3cff */
[----:B------:R-:W-:Y:S01]  /*2a00*/  UMOV UR8, 0x1 ;  /* 0x0000000100087882 */ /* 0x000fe20000000000 */
[----:B------:R-:W-:Y:S06]  /*2a10*/  @P2 BRA `(.L_x_35) ;  /* 0xfffffff800bc2947 */ /* 0x000fec000383ffff */
.L_x_27:
[----:B------:R-:W-:Y:S01]  /*2a20*/  UISETP.NE.AND UP0, UPT, UR6, URZ, UPT ;  /* 0x0000003f0600728c */ /* 0x000fe2000bf05270 */
[----:B01----:R-:W0:Y:S01]  /*2a30*/  LDC R14, c[0x0][0x28c] ;  /* 0x0000a300ff0e7b82 */ /* 0x003e220000000800 */
[----:B------:R-:W-:Y:S02]  /*2a40*/  IMAD.U32 R15, RZ, RZ, UR24 ;  /* 0x00000018ff0f7e24 */ /* 0x000fe4000f8e00ff */
[----:B------:R-:W-:-:S06]  /*2a50*/  USEL UR6, URZ, 0x1, !UP0 ;  /* 0x000000013f067887 */ /* 0x000fcc000c000000 */
[----:B------:R-:W-:-:S13]  /*2a60*/  ISETP.NE.AND P1, PT, RZ, UR6, PT ;  /* 0x00000006ff007c0c */ /* 0x000fda000bf25270 */
[----:B------:R-:W-:Y:S05]  /*2a70*/  @!P1 BRA `(.L_x_36) ;  /* 0x0000000000849947 */ /* 0x000fea0003800000 */
[----:B------:R-:W-:Y:S02]  /*2a80*/  WARPGROUP.DEPBAR.LE gsb0, 0x0 ;  /* 0x00008000000079c5 */ /* 0x000fe40000010000 */
[----:B------:R-:W-:Y:S01]  /*2a90*/  FADD R83, R24, R83 ;  /* 0x0000005318537221 */ /* 0x000fe20000000000 */
        /* <DEDUP_REMOVED lines=30> */
[----:B------:R-:W-:-:S07]  /*2c80*/  FADD R22, R22, R55 ;  /* 0x0000003716167221 */ /* 0x000fce0000000000 */
.L_x_36:
[----:B0-----:R-:W-:Y:S01]  /*2c90*/  ISETP.GE.AND P1, PT, R14, 0x1, PT ;  /* 0x000000010e00780c */ /* 0x001fe20003f26270 */
[----:B------:R0:W-:Y:S01]  /*2ca0*/  SYNCS.ARRIVE.TRANS64.A1T0 RZ, [R15+UR23], RZ ;  /* 0x000000ff0fff79a7 */ /* 0x0001e20008100017 */
[----:B------:R-:W-:-:S11]  /*2cb0*/  WARPGROUP.DEPBAR.LE gsb0, 0x0 ;  /* 0x00008000000079c5 */ /* 0x000fd60000010000 */
[----:B------:R-:W-:Y:S05]  /*2cc0*/  @!P1 BRA `(.L_x_37) ;  /* 0x0000000000449947 */ /* 0x000fea0003800000 */
[----:B------:R-:W-:-:S13]  /*2cd0*/  ISETP.NE.AND P1, PT, R85, 0x3, PT ;  /* 0x000000035500780c */ /* 0x000fda0003f25270 */
[----:B------:R-:W-:Y:S05]  /*2ce0*/  @!P1 BRA `(.L_x_38) ;  /* 0x0000000000049947 */ /* 0x000fea0003800000 */
[----:B------:R-:W-:Y:S01]  /*2cf0*/  BPT.TRAP 0x1 ;  /* 0x000000040000795c */ /* 0x000fe20000300000 */
.L_x_38:
[----:B------:R-:W-:Y:S01]  /*2d00*/  VOTEU.ANY UP0, P0 ;  /* 0x00000000003f7886 */ /* 0x000fe20000000100 */
[----:B------:R-:W-:-:S04]  /*2d10*/  ISETP.GT.U32.AND P1, PT, R7, 0x1, PT ;  /* 0x000000010700780c */ /* 0x000fc80003f24070 */
[----:B------:R-:W-:-:S06]  /*2d20*/  @UP0 UIADD3 UR6, UR14, UR5, URZ ;  /* 0x000000050e060290 */ /* 0x000fcc000fffe03f */
[----:B------:R-:W-:Y:S02]  /*2d30*/  IMAD.U32 R14, RZ, RZ, UR6 ;  /* 0x00000006ff0e7e24 */ /* 0x000fe4000f8e00ff */
[----:B------:R-:W-:-:S03]  /*2d40*/  IMAD.U32 R19, RZ, RZ, UR6 ;  /* 0x00000006ff137e24 */ /* 0x000fc6000f8e00ff */
[----:B------:R-:W-:-:S05]  /*2d50*/  @P0 SHF.R.U32.HI R14, RZ, 0x3, R14 ;  /* 0x00000003ff0e0819 */ /* 0x000fca000001160e */
[----:B0-----:R-:W-:-:S04]  /*2d60*/  @P0 IMAD.WIDE.U32 R14, R14, 0x24924925, RZ ;  /* 0x249249250e0e0825 */ /* 0x001fc800078e00ff */
[----:B------:R-:W-:-:S05]  /*2d70*/  @P0 IMAD R14, R15, -0x38, R19 ;  /* 0xffffffc80f0e0824 */ /* 0x000fca00078e0213 */
[----:B------:R-:W-:-:S05]  /*2d80*/  @P0 LEA R14, R14, UR12, 0x3 ;  /* 0x0000000c0e0e0c11 */ /* 0x000fca000f8e18ff */
[----:B------:R-:W-:-:S05]  /*2d90*/  @P0 VIADD R15, R14, 0x1c0 ;  /* 0x000001c00e0f0836 */ /* 0x000fca0000000000 */
[----:B------:R-:W-:-:S04]  /*2da0*/  @P0 PRMT R15, R12, 0x654, R15 ;  /* 0x000006540c0f0816 */ /* 0x000fc8000000000f */
[----:B------:R1:W-:Y:S01]  /*2db0*/  @P0 SYNCS.ARRIVE.TRANS64.RED.A1T0 RZ, [R15+URZ], RZ ;  /* 0x000000ff0fff09a7 */ /* 0x0003e2000810043f */
[----:B------:R-:W-:Y:S05]  /*2dc0*/  @P1 BRA `(.L_x_37) ;  /* 0x0000000000041947 */ /* 0x000fea0003800000 */
[----:B------:R-:W-:Y:S01]  /*2dd0*/  BPT.TRAP 0x1 ;  /* 0x000000040000795c */ /* 0x000fe20000300000 */
.L_x_37:
[----:B------:R-:W-:Y:S01]  /*2de0*/  SHF.L.U32 R14, R86, 0x1f, RZ ;  /* 0x0000001f560e7819 */ /* 0x000fe200000006ff */
[----:B------:R-:W-:Y:S01]  /*2df0*/  UIADD3 UR5, UR22, UR5, URZ ;  /* 0x0000000516057290 */ /* 0x000fe2000fffe03f */
[----:B------:R-:W3:Y:S01]  /*2e00*/  LDC R26, c[0x0][0x288] ;  /* 0x0000a200ff1a7b82 */ /* 0x000ee20000000800 */
[----:B------:R-:W-:Y:S01]  /*2e10*/  UISETP.GE.U32.AND UP1, UPT, UR22, 0x38, UPT ;  /* 0x000000381600788c */ /* 0x000fe2000bf26070 */
[----:B------:R-:W-:Y:S01]  /*2e20*/  IMAD.SHL.U32 R24, R17, 0x2, RZ ;  /* 0x0000000211187824 */ /* 0x000fe200078e00ff */
[----:B------:R-:W-:Y:S02]  /*2e30*/  UISETP.GT.U32.AND UP0, UPT, UR5, 0x37, UPT ;  /* 0x000000370500788c */ /* 0x000fe4000bf04070 */
[----:B------:R-:W-:Y:S02]  /*2e40*/  USHF.R.U32.HI UR6, URZ, 0x3, UR5 ;  /* 0x000000033f067899 */ /* 0x000fe40008011605 */
[----:B------:R-:W-:Y:S01]  /*2e50*/  UISETP.LT.U32.AND UP0, UPT, UR22, 0x38, UP0 ;  /* 0x000000381600788c */ /* 0x000fe20008701070 */
[----:B------:R-:W2:Y:S01]  /*2e60*/  SYNCS.PHASECHK.TRANS64.TRYWAIT P1, [UR15+0x8], R14 ;  /* 0x0000080eff0075a7 */ /* 0x000ea2000802014f */
[----:B------:R-:W-:Y:S01]  /*2e70*/  UIMAD.WIDE.U32 UR6, UR6, 0x24924925, URZ ;  /* 0x24924925060678a5 */ /* 0x000fe2000f8e003f */
[----:B------:R-:W-:Y:S01]  /*2e80*/  SHF.R.S32.HI R25, RZ, 0x1f, R24 ;  /* 0x0000001fff197819 */ /* 0x000fe20000011418 */
[----:B------:R-:W-:-:S02]  /*2e90*/  USEL UR8, URZ, 0x1, !UP0 ;  /* 0x000000013f087887 */ /* 0x000fc4000c000000 */
[----:B------:R-:W-:Y:S02]  /*2ea0*/  UIMAD UR5, UR7, -0x38, UR5 ;  /* 0xffffffc8070578a4 */ /* 0x000fe4000f8e0205 */
[----:B------:R-:W-:-:S04]  /*2eb0*/  ULOP3.LUT UR4, UR4, UR8, URZ, 0x3c, !UPT ;  /* 0x0000000804047292 */ /* 0x000fc8000f8e3c3f */
[----:B------:R-:W-:Y:S01]  /*2ec0*/  @UP1 ULOP3.LUT UR4, UR4, 0x1, UR7, 0x78, !UPT ;  /* 0x0000000104041892 */ /* 0x000fe2000f8e7807 */
[----:B--23--:R-:W-:Y:S11]  /*2ed0*/  @!P1 BRA `(.L_x_39) ;  /* 0x0000005c00109947 */ /* 0x00cff60003800000 */
.L_x_185:
[----:B------:R-:W-:Y:S01]  /*2ee0*/  IMAD.SHL.U32 R27, R6, 0x40, RZ ;  /* 0x00000040061b7824 */ /* 0x000fe200078e00ff */
[----:B------:R-:W-:Y:S01]  /*2ef0*/  ULDC UR8, c[0x0][0x284] ;  /* 0x0000a10000087ab9 */ /* 0x000fe20000000800 */
[----:B------:R-:W-:Y:S01]  /*2f00*/  IMAD.SHL.U32 R33, R4, 0x40, RZ ;  /* 0x0000004004217824 */ /* 0x000fe200078e00ff */
[----:B------:R-:W-:Y:S01]  /*2f10*/  SHF.R.S32.HI R34, RZ, 0x1f, R5 ;  /* 0x0000001fff227819 */ /* 0x000fe20000011405 */
[----:B------:R-:W-:Y:S01]  /*2f20*/  ULDC.64 UR6, c[0x0][0x5d0] ;  /* 0x0001740000067ab9 */ /* 0x000fe20000000a00 */
[----:B------:R-:W-:Y:S01]  /*2f30*/  ISETP.GE.AND P1, PT, R27, UR8, PT ;  /* 0x000000081b007c0c */ /* 0x000fe2000bf26270 */
[----:B01----:R-:W-:Y:S01]  /*2f40*/  IMAD.WIDE.U32 R14, R5, UR6, R24 ;  /* 0x00000006050e7c25 */ /* 0x003fe2000f8e0018 */
[----:B------:R-:W-:Y:S02]  /*2f50*/  SHF.R.S32.HI R32, RZ, 0x1f, R33 ;  /* 0x0000001fff207819 */ /* 0x000fe40000011421 */
[C---:B------:R-:W-:Y:S01]  /*2f60*/  ISETP.GE.OR P1, PT, R33.reuse, R26, P1 ;  /* 0x0000001a2100720c */ /* 0x040fe20000f26670 */
[----:B------:R-:W-:Y:S01]  /*2f70*/  IMAD R4, R34, UR6, RZ ;  /* 0x0000000622047c24 */ /* 0x000fe2000f8e02ff */
[----:B------:R-:W-:-:S03]  /*2f80*/  IADD3 R14, P2, R33, R14, RZ ;  /* 0x0000000e210e7210 */ /* 0x000fc60007f5e0ff */
[----:B------:R-:W-:-:S05]  /*2f90*/  IMAD R19, R5, UR7, R4 ;  /* 0x0000000705137c24 */ /* 0x000fca000f8e0204 */
[----:B------:R-:W-:-:S03]  /*2fa0*/  IADD3.X R15, R32, R15, R19, P2, !PT ;  /* 0x0000000f200f7210 */ /* 0x000fc600017fe413 */
[----:B------:R-:W-:Y:S05]  /*2fb0*/  @P1 BRA `(.L_x_40) ;  /* 0x0000002400a81947 */ /* 0x000fea0003800000 */
[----:B------:R-:W0:Y:S01]  /*2fc0*/  LDC.64 R30, c[0x0][0x5c8] ;  /* 0x00017200ff1e7b82 */ /* 0x000e220000000a00 */
[----:B------:R-:W-:Y:S01]  /*2fd0*/  IMAD.WIDE R28, R6, 0x40, R10 ;  /* 0x00000040061c7825 */ /* 0x000fe200078e020a */
[----:B------:R-:W-:Y:S01]  /*2fe0*/  ULDC.64 UR6, c[0x0][0x5c0] ;  /* 0x0001700000067ab9 */ /* 0x000fe20000000a00 */
[----:B------:R-:W-:Y:S02]  /*2ff0*/  BSSY B0, `(.L_x_40) ;  /* 0x0000266000007945 */ /* 0x000fe40003800000 */
[----:B------:R-:W-:Y:S02]  /*3000*/  IMAD R26, R17, -0x2, R26 ;  /* 0xfffffffe111a7824 */ /* 0x000fe400078e021a */
[----:B------:R-:W-:Y:S02]  /*3010*/  IMAD.IADD R6, R20, 0x1, -R27 ;  /* 0x0000000114067824 */ /* 0x000fe400078e0a1b */
[----:B------:R-:W-:Y:S02]  /*3020*/  IMAD.IADD R26, R26, 0x1, -R33 ;  /* 0x000000011a1a7824 */ /* 0x000fe400078e0a21 */
[----:B0-----:R-:W-:-:S02]  /*3030*/  IMAD R4, R29, R30, RZ ;  /* 0x0000001e1d047224 */ /* 0x001fc400078e02ff */
[----:B------:R-:W-:-:S04]  /*3040*/  IMAD.WIDE.U32 R14, R28, R30, R14 ;  /* 0x0000001e1c0e7225 */ /* 0x000fc800078e000e */
[----:B------:R-:W-:Y:S01]  /*3050*/  IMAD R19, R28, R31, R4 ;  /* 0x0000001f1c137224 */ /* 0x000fe200078e0204 */
[----:B------:R-:W-:Y:S02]  /*3060*/  LEA R4, P1, R30, R14, 0x3 ;  /* 0x0000000e1e047211 */ /* 0x000fe400078218ff */
[----:B------:R-:W-:Y:S01]  /*3070*/  IADD3 R18, P2, R14, UR6, RZ ;  /* 0x000000060e127c10 */ /* 0x000fe2000ff5e0ff */
[----:B------:R-:W-:Y:S01]  /*3080*/  IMAD.IADD R19, R15, 0x1, R19 ;  /* 0x000000010f137824 */ /* 0x000fe200078e0213 */
[----:B------:R-:W-:-:S04]  /*3090*/  IADD3 R14, P3, R4, UR6, RZ ;  /* 0x00000006040e7c10 */ /* 0x000fc8000ff7e0ff */
[----:B------:R-:W-:Y:S02]  /*30a0*/  LEA.HI.X R4, R30, R19, R31, 0x3, P1 ;  /* 0x000000131e047211 */ /* 0x000fe400008f1c1f */
[----:B----45:R-:W-:Y:S02]  /*30b0*/  FSETP.NEU.AND P1, PT, R16, RZ, PT ;  /* 0x000000ff1000720b */ /* 0x030fe40003f2d000 */
[----:B------:R-:W-:Y:S02]  /*30c0*/  IADD3.X R19, R19, UR7, RZ, P2, !PT ;  /* 0x0000000713137c10 */ /* 0x000fe400097fe4ff */
[----:B------:R-:W-:-:S09]  /*30d0*/  IADD3.X R15, R4, UR7, RZ, P3, !PT ;  /* 0x00000007040f7c10 */ /* 0x000fd20009ffe4ff */
[----:B------:R-:W-:Y:S05]  /*30e0*/  @!P1 BRA `(.L_x_41) ;  /* 0x0000001c00189947 */ /* 0x000fea0003800000 */
[----:B------:R-:W-:Y:S01]  /*30f0*/  ULDC.64 UR6, c[0x0][0x5b8] ;  /* 0x00016e0000067ab9 */ /* 0x000fe20000000a00 */
[----:B------:R-:W-:Y:S01]  /*3100*/  ISETP.GE.AND P2, PT, R26, 0x1, PT ;  /* 0x000000011a00780c */ /* 0x000fe20003f46270 */
[----:B------:R-:W-:Y:S01]  /*3110*/  IMAD.WIDE.U32 R24, R5, UR6, R24 ;  /* 0x0000000605187c25 */ /* 0x000fe2000f8e0018 */
[----:B------:R-:W-:Y:S01]  /*3120*/  ULDC.64 UR8, c[0x0][0x5a8] ;  /* 0x00016a0000087ab9 */ /* 0x000fe20000000a00 */
[----:B------:R-:W-:Y:S01]  /*3130*/  BSSY B1, `(.L_x_42) ;  /* 0x000000f000017945 */ /* 0x000fe20003800000 */
[----:B------:R-:W-:Y:S01]  /*3140*/  ISETP.LT.OR P5, PT, R6, 0x1, !P2 ;  /* 0x000000010600780c */ /* 0x000fe200057a1670 */
[----:B------:R-:W-:Y:S01]  /*3150*/  IMAD R4, R34, UR6, RZ ;  /* 0x0000000622047c24 */ /* 0x000fe2000f8e02ff */
[----:B------:R-:W-:-:S03]  /*3160*/  IADD3 R24, P1, R33, R24, RZ ;  /* 0x0000001821187210 */ /* 0x000fc60007f3e0ff */
[----:B------:R-:W-:Y:S01]  /*3170*/  IMAD R5, R5, UR7, R4 ;  /* 0x0000000705057c24 */ /* 0x000fe2000f8e0204 */
[----:B------:R-:W-:Y:S02]  /*3180*/  ULDC.64 UR6, c[0x0][0x5b0] ;  /* 0x00016c0000067ab9 */ /* 0x000fe40000000a00 */
[----:B------:R-:W-:Y:S02]  /*3190*/  IMAD R27, R29, UR6, RZ ;  /* 0x000000061d1b7c24 */ /* 0x000fe4000f8e02ff */
[----:B------:R-:W-:Y:S02]  /*31a0*/  IADD3.X R25, R32, R25, R5, P1, !PT ;  /* 0x0000001920197210 */ /* 0x000fe40000ffe405 */
[C---:B------:R-:W-:Y:S02]  /*31b0*/  IMAD R27, R28.reuse, UR7, R27 ;  /* 0x000000071c1b7c24 */ /* 0x040fe4000f8e021b */
[----:B------:R-:W-:-:S03]  /*31c0*/  IMAD.WIDE.U32 R4, R28, UR6, R24 ;  /* 0x000000061c047c25 */ /* 0x000fc6000f8e0018 */
[----:B------:R-:W-:-:S04]  /*31d0*/  IADD3 R4, P1, R4, UR8, RZ ;  /* 0x0000000804047c10 */ /* 0x000fc8000ff3e0ff */
[--C-:B------:R-:W-:Y:S02]  /*31e0*/  IADD3.X R5, R5, UR9, R27.reuse, P1, !PT ;  /* 0x0000000905057c10 */ /* 0x100fe40008ffe41b */
[----:B------:R-:W-:Y:S01]  /*31f0*/  PRMT R27, RZ, 0x7610, R27 ;  /* 0x00007610ff1b7816 */ /* 0x000fe2000000001b */
[----:B------:R-:W-:Y:S06]  /*3200*/  @P5 BRA `(.L_x_43) ;  /* 0x0000000000045947 */ /* 0x000fec0003800000 */
[----:B------:R0:W5:Y:S02]  /*3210*/  LDG.E.U8 R27, desc[UR20][R4.64] ;  /* 0x00000014041b7981 */ /* 0x000164000c1e1100 */
.L_x_43:
[----:B------:R-:W-:Y:S05]  /*3220*/  BSYNC B1 ;  /* 0x0000000000017941 */ /* 0x000fea0003800000 */
.L_x_42:
[----:B-----5:R-:W-:Y:S01]  /*3230*/  LOP3.LUT R27, R27, 0xff, RZ, 0xc0, !PT ;  /* 0x000000ff1b1b7812 */ /* 0x020fe200078ec0ff */
[----:B------:R-:W-:Y:S01]  /*3240*/  BSSY B1, `(.L_x_44) ;  /* 0x000000c000017945 */ /* 0x000fe20003800000 */
[----:B------:R-:W-:Y:S02]  /*3250*/  ISETP.GE.AND P1, PT, R26, 0x2, PT ;  /* 0x000000021a00780c */ /* 0x000fe40003f26270 */
[----:B------:R-:W-:Y:S02]  /*3260*/  F2FP.F16.E5M2.UNPACK_B R27, R27 ;  /* 0x0000001bff1b723e */ /* 0x000fe400020004ff */
[----:B------:R-:W-:-:S03]  /*3270*/  ISETP.LT.OR P3, PT, R6, 0x1, !P1 ;  /* 0x000000010600780c */ /* 0x000fc60004f61670 */
[----:B------:R-:W-:-:S05]  /*3280*/  HADD2.F32 R27, -RZ, R27.H0_H0 ;  /* 0x2000001bff1b7230 */ /* 0x000fca0000004100 */
[----:B------:R-:W-:Y:S01]  /*3290*/  FMUL R30, R27, R16 ;  /* 0x000000101b1e7220 */ /* 0x000fe20000400000 */
[----:B------:R-:W-:-:S03]  /*32a0*/  PRMT R27, RZ, 0x7610, R27 ;  /* 0x00007610ff1b7816 */ /* 0x000fc6000000001b */
[----:B------:R-:W-:-:S05]  /*32b0*/  FFMA R30, R83, R13, R30 ;  /* 0x0000000d531e7223 */ /* 0x000fca000000001e */
[----:B------:R-:W-:-:S05]  /*32c0*/  F2FP.SATFINITE.E5M2.F32.PACK_AB_MERGE_C R31, RZ, R30, RZ ;  /* 0x0000001eff1f723e */ /* 0x000fca00048060ff */
[----:B------:R1:W-:Y:S01]  /*32d0*/  @!P5 STG.E.U8 desc[UR20][R18.64], R31 ;  /* 0x0000001f1200d986 */ /* 0x0003e2000c101114 */
[----:B------:R-:W-:Y:S05]  /*32e0*/  @P3 BRA `(.L_x_45) ;  /* 0x0000000000043947 */ /* 0x000fea0003800000 */
[----:B------:R2:W5:Y:S02]  /*32f0*/  LDG.E.U8 R27, desc[UR20][R4.64+0x1] ;  /* 0x00000114041b7981 */ /* 0x000564000c1e1100 */
.L_x_45:
[----:B------:R-:W-:Y:S05]  /*3300*/  BSYNC B1 ;  /* 0x0000000000017941 */ /* 0x000fea0003800000 */
.L_x_44:
[----:B-----5:R-:W-:Y:S01]  /*3310*/  LOP3.LUT R27, R27, 0xff, RZ, 0xc0, !PT ;  /* 0x000000ff1b1b7812 */ /* 0x020fe200078ec0ff */
[----:B------:R-:W-:Y:S01]  /*3320*/  BSSY B1, `(.L_x_46) ;  /* 0x0000012000017945 */ /* 0x000fe20003800000 */
[----:B-1----:R-:W-:Y:S02]  /*3330*/  IADD3 R31, P5, R28, 0x8, RZ ;  /* 0x000000081c1f7810 */ /* 0x002fe40007fbe0ff */
[----:B------:R-:W-:Y:S02]  /*3340*/  F2FP.F16.E5M2.UNPACK_B R27, R27 ;  /* 0x0000001bff1b723e */ /* 0x000fe400020004ff */
[----:B------:R-:W-:Y:S01]  /*3350*/  ISETP.LT.OR P2, PT, R6, 0x9, !P2 ;  /* 0x000000090600780c */ /* 0x000fe20005741670 */
[----:B------:R-:W-:Y:S02]  /*3360*/  IMAD.X R28, RZ, RZ, R29, P5 ;  /* 0x000000ffff1c7224 */ /* 0x000fe400028e061d */
[----:B------:R-:W-:Y:S02]  /*3370*/  HADD2.F32 R27, -RZ, R27.H0_H0 ;  /* 0x2000001bff1b7230 */ /* 0x000fe40000004100 */
[----:B------:R-:W-:-:S02]  /*3380*/  IMAD R28, R28, UR6, RZ ;  /* 0x000000061c1c7c24 */ /* 0x000fc4000f8e02ff */
[----:B------:R-:W-:-:S04]  /*3390*/  IMAD.WIDE.U32 R24, R31, UR6, R24 ;  /* 0x000000061f187c25 */ /* 0x000fc8000f8e0018 */
[----:B------:R-:W-:Y:S01]  /*33a0*/  FMUL R27, R27, R16 ;  /* 0x000000101b1b7220 */ /* 0x000fe20000400000 */
[----:B------:R-:W-:-:S03]  /*33b0*/  IMAD R31, R31, UR7, R28 ;  /* 0x000000071f1f7c24 */ /* 0x000fc6000f8e021c */
[----:B------:R-:W-:Y:S01]  /*33c0*/  FFMA R27, R84, R13, R27 ;  /* 0x0000000d541b7223 */ /* 0x000fe2000000001b */
[----:B------:R-:W-:-:S04]  /*33d0*/  IADD3 R24, P5, R24, UR8, RZ ;  /* 0x0000000818187c10 */ /* 0x000fc8000ffbe0ff */
[----:B------:R-:W-:Y:S02]  /*33e0*/  F2FP.SATFINITE.E5M2.F32.PACK_AB_MERGE_C R29, RZ, R27, RZ ;  /* 0x0000001bff1d723e */ /* 0x000fe400048060ff */
[----:B------:R-:W-:Y:S02]  /*33f0*/  IADD3.X R25, R25, UR9, R31, P5, !PT ;  /* 0x0000000919197c10 */ /* 0x000fe4000affe41f */
[----:B------:R-:W-:Y:S01]  /*3400*/  PRMT R27, RZ, 0x7610, R27 ;  /* 0x00007610ff1b7816 */ /* 0x000fe2000000001b */
[----:B------:R1:W-:Y:S01]  /*3410*/  @!P3 STG.E.U8 desc[UR20][R18.64+0x1], R29 ;  /* 0x0000011d1200b986 */ /* 0x0003e2000c101114 */
[----:B------:R-:W-:Y:S05]  /*3420*/  @P2 BRA `(.L_x_47) ;  /* 0x0000000000042947 */ /* 0x000fea0003800000 */
[----:B------:R3:W5:Y:S02]  /*3430*/  LDG.E.U8 R27, desc[UR20][R24.64] ;  /* 0x00000014181b7981 */ /* 0x000764000c1e1100 */
.L_x_47:
[----:B------:R-:W-:Y:S05]  /*3440*/  BSYNC B1 ;  /* 0x0000000000017941 */ /* 0x000fea0003800000 */
.L_x_46:
[----:B-----5:R-:W-:Y:S01]  /*3450*/  LOP3.LUT R27, R27, 0xff, RZ, 0xc0, !PT ;  /* 0x000000ff1b1b7812 */ /* 0x020fe200078ec0ff */
[----:B------:R-:W-:Y:S01]  /*3460*/  BSSY B1, `(.L_x_48) ;  /* 0x000000b000017945 */ /* 0x000fe20003800000 */
[----:B------:R-:W-:Y:S02]  /*3470*/  ISETP.LT.OR P1, PT, R6, 0x9, !P1 ;  /* 0x000000090600780c */ /* 0x000fe40004f21670 */
[----:B------:R-:W-:-:S05]  /*3480*/  F2FP.F16.E5M2.UNPACK_B R27, R27 ;  /* 0x0000001bff1b723e */ /* 0x000fca00020004ff */
[----:B------:R-:W-:-:S05]  /*3490*/  HADD2.F32 R27, -RZ, R27.H0_H0 ;  /* 0x2000001bff1b7230 */ /* 0x000fca0000004100 */
[----:B------:R-:W-:Y:S01]  /*34a0*/  FMUL R28, R27, R16 ;  /* 0x000000101b1c7220 */ /* 0x000fe20000400000 */
[----:B------:R-:W-:-:S03]  /*34b0*/  PRMT R27, RZ, 0x7610, R27 ;  /* 0x00007610ff1b7816 */ /* 0x000fc6000000001b */
[----:B------:R-:W-:-:S05]  /*34c0*/  FFMA R28, R81, R13, R28 ;  /* 0x0000000d511c7223 */ /* 0x000fca000000001c */
[----:B-1----:R-:W-:-:S05]  /*34d0*/  F2FP.SATFINITE.E5M2.F32.PACK_AB_MERGE_C R29, RZ, R28, RZ ;  /* 0x0000001cff1d723e */ /* 0x002fca00048060ff */
[----:B------:R1:W-:Y:S01]  /*34e0*/  @!P2 STG.E.U8 desc[UR20][R14.64], R29 ;  /* 0x0000001d0e00a986 */ /* 0x0003e2000c101114 */
[----:B------:R-:W-:Y:S05]  /*34f0*/  @P1 BRA `(.L_x_49) ;  /* 0x0000000000041947 */ /* 0x000fea0003800000 */
[----:B------:R4:W5:Y:S02]  /*3500*/  LDG.E.U8 R27, desc[UR20][R24.64+0x1] ;  /* 0x00000114181b7981 */ /* 0x000964000c1e1100 */
.L_x_49:
[----:B------:R-:W-:Y:S05]  /*3510*/  BSYNC B1 ;  /* 0x0000000000017941 */ /* 0x000fea0003800000 */
.L_x_48:
[----:B-----5:R-:W-:Y:S01]  /*3520*/  LOP3.LUT R27, R27, 0xff, RZ, 0xc0, !PT ;  /* 0x000000ff1b1b7812 */ /* 0x020fe200078ec0ff */
[----:B------:R-:W-:Y:S01]  /*3530*/  BSSY B1, `(.L_x_50) ;  /* 0x000000c000017945 */ /* 0x000fe20003800000 */
[----:B------:R-:W-:Y:S02]  /*3540*/  ISETP.GE.AND P2, PT, R26, 0x9, PT ;  /* 0x000000091a00780c */ /* 0x000fe40003f46270 */
[----:B------:R-:W-:Y:S02]  /*3550*/  F2FP.F16.E5M2.UNPACK_B R27, R27 ;  /* 0x0000001bff1b723e */ /* 0x000fe400020004ff */
[----:B------:R-:W-:-:S03]  /*3560*/  ISETP.LT.OR P3, PT, R6, 0x1, !P2 ;  /* 0x000000010600780c */ /* 0x000fc60005761670 */
[----:B------:R-:W-:-:S05]  /*3570*/  HADD2.F32 R27, -RZ, R27.H0_H0 ;  /* 0x2000001bff1b7230 */ /* 0x000fca0000004100 */
[----:B------:R-:W-:-:S04]  /*3580*/  FMUL R27, R27, R16 ;  /* 0x000000101b1b7220 */ /* 0x000fc80000400000 */
[----:B------:R-:W-:-:S05]  /*3590*/  FFMA R27, R82, R13, R27 ;  /* 0x0000000d521b7223 */ /* 0x000fca000000001b */
[----:B-1----:R-:W-:Y:S02]  /*35a0*/  F2FP.SATFINITE.E5M2.F32.PACK_AB_MERGE_C R29, RZ, R27, RZ ;  /* 0x0000001bff1d723e */ /* 0x002fe400048060ff */
[----:B------:R-:W-:-:S03]  /*35b0*/  PRMT R27, RZ, 0x7610, R27 ;  /* 0x00007610ff1b7816 */ /* 0x000fc6000000001b */
[----:B------:R1:W-:Y:S01]  /*35c0*/  @!P1 STG.E.U8 desc[UR20][R14.64+0x1], R29 ;  /* 0x0000011d0e009986 */ /* 0x0003e2000c101114 */
[----:B------:R-:W-:Y:S05]  /*35d0*/  @P3 BRA `(.L_x_51) ;  /* 0x0000000000043947 */ /* 0x000fea0003800000 */
[----:B------:R0:W5:Y:S02]  /*35e0*/  LDG.E.U8 R27, desc[UR20][R4.64+0x8] ;  /* 0x00000814041b7981 */ /* 0x000164000c1e1100 */
.L_x_51:
[----:B------:R-:W-:Y:S05]  /*35f0*/  BSYNC B1 ;  /* 0x0000000000017941 */ /* 0x000fea0003800000 */
.L_x_50:
        /* <DEDUP_REMOVED lines=13> */
.L_x_53:
[----:B------:R-:W-:Y:S05]  /*36d0*/  BSYNC B1 ;  /* 0x0000000000017941 */ /* 0x000fea0003800000 */
.L_x_52:
[----:B-----5:R-:W-:Y:S01]  /*36e0*/  LOP3.LUT R27, R27, 0xff, RZ, 0xc0, !PT ;  /* 0x000000ff1b1b7812 */ /* 0x020fe200078ec0ff */
[----:B------:R-:W-:Y:S01]  /*36f0*/  BSSY B1, `(.L_x_54) ;  /* 0x000000b000017945 */ /* 0x000fe20003800000 */
[----:B------:R-:W-:Y:S02]  /*3700*/  ISETP.LT.OR P2, PT, R6, 0x9, !P2 ;  /* 0x000000090600780c */ /* 0x000fe40005741670 */
[----:B------:R-:W-:-:S05]  /*3710*/  F2FP.F16.E5M2.UNPACK_B R27, R27 ;  /* 0x0000001bff1b723e */ /* 0x000fca00020004ff */
        /* <DEDUP_REMOVED lines=8> */
.L_x_55:
[----:B------:R-:W-:Y:S05]  /*37a0*/  BSYNC B1 ;  /* 0x0000000000017941 */ /* 0x000fea0003800000 */
.L_x_54:
        /* <DEDUP_REMOVED lines=12> */
.L_x_57:
[----:B------:R-:W-:Y:S05]  /*3870*/  BSYNC B1 ;  /* 0x0000000000017941 */ /* 0x000fea0003800000 */
.L_x_56:
        /* <DEDUP_REMOVED lines=13> */
.L_x_59:
[----:B------:R-:W-:Y:S05]  /*3950*/  BSYNC B1 ;  /* 0x0000000000017941 */ /* 0x000fea0003800000 */
.L_x_58:
        /* <DEDUP_REMOVED lines=13> */
.L_x_61:
[----:B------:R-:W-:Y:S05]  /*3a30*/  BSYNC B1 ;  /* 0x0000000000017941 */ /* 0x000fea0003800000 */
.L_x_60:
        /* <DEDUP_REMOVED lines=12> */
.L_x_63:
[----:B------:R-:W-:Y:S05]  /*3b00*/  BSYNC B1 ;  /* 0x0000000000017941 */ /* 0x000fea0003800000 */
.L_x_62:
        /* <DEDUP_REMOVED lines=12> */
.L_x_65:
[----:B------:R-:W-:Y:S05]  /*3bd0*/  BSYNC B1 ;  /* 0x0000000000017941 */ /* 0x000fea0003800000 */
.L_x_64:
        /* <DEDUP_REMOVED lines=13> */
.L_x_67:
[----:B------:R-:W-:Y:S05]  /*3cb0*/  BSYNC B1 ;  /* 0x0000000000017941 */ /* 0x000fea0003800000 */
.L_x_66:
        /* <DEDUP_REMOVED lines=13> */
.L_x_69:
[----:B------:R-:W-:Y:S05]  /*3d90*/  BSYNC B1 ;  /* 0x0000000000017941 */ /* 0x000fea0003800000 */
.L_x_68:
        /* <DEDUP_REMOVED lines=12> */
.L_x_71:
[----:B------:R-:W-:Y:S05]  /*3e60*/  BSYNC B1 ;  /* 0x0000000000017941 */ /* 0x000fea0003800000 */
.L_x_70:
        /* <DEDUP_REMOVED lines=12> */
.L_x_73:
[----:B------:R-:W-:Y:S05]  /*3f30*/  BSYNC B1 ;  /* 0x0000000000017941 */ /* 0x000fea0003800000 */
.L_x_72:
        /* <DEDUP_REMOVED lines=13> */
.L_x_75:
[----:B------:R-:W-:Y:S05]  /*4010*/  BSYNC B1 ;  /* 0x0000000000017941 */ /* 0x000fea0003800000 */
.L_x_74:
        /* <DEDUP_REMOVED lines=13> */
.L_x_77:
[----:B------:R-:W-:Y:S05]  /*40f0*/  BSYNC B1 ;  /* 0x0000000000017941 */ /* 0x000fea0003800000 */
.L_x_76:
        /* <DEDUP_REMOVED lines=12> */
.L_x_79:
[----:B------:R-:W-:Y:S05]  /*41c0*/  BSYNC B1 ;  /* 0x0000000000017941 */ /* 0x000fea0003800000 */
.L_x_78:
        /* <DEDUP_REMOVED lines=12> */
.L_x_81:
[----:B------:R-:W-:Y:S05]  /*4290*/  BSYNC B1 ;  /* 0x0000000000017941 */ /* 0x000fea0003800000 */
.L_x_80:
        /* <DEDUP_REMOVED lines=13> */
.L_x_83:
[----:B------:R-:W-:Y:S05]  /*4370*/  BSYNC B1 ;  /* 0x0000000000017941 */ /* 0x000fea0003800000 */
.L_x_82:
        /* <DEDUP_REMOVED lines=13> */
.L_x_85:
[----:B------:R-:W-:Y:S05]  /*4450*/  BSYNC B1 ;  /* 0x0000000000017941 */ /* 0x000fea0003800000 */
.L_x_84:
        /* <DEDUP_REMOVED lines=12> */
.L_x_87:
[----:B------:R-:W-:Y:S05]  /*4520*/  BSYNC B1 ;  /* 0x0000000000017941 */ /* 0x000fea0003800000 */
.L_x_86:
        /* <DEDUP_REMOVED lines=12> */
.L_x_89:
[----:B------:R-:W-:Y:S05]  /*45f0*/  BSYNC B1 ;  /* 0x0000000000017941 */ /* 0x000fea0003800000 */
.L_x_88:
        /* <DEDUP_REMOVED lines=13> */
.L_x_91:
[----:B------:R-:W-:Y:S05]  /*46d0*/  BSYNC B1 ;  /* 0x0000000000017941 */ /* 0x000fea0003800000 */
.L_x_90:
        /* <DEDUP_REMOVED lines=13> */
.L_x_93:
[----:B------:R-:W-:Y:S05]  /*47b0*/  BSYNC B1 ;  /* 0x0000000000017941 */ /* 0x000fea0003800000 */
.L_x_92:
        /* <DEDUP_REMOVED lines=12> */
.L_x_95:
[----:B------:R-:W-:Y:S05]  /*4880*/  BSYNC B1 ;  /* 0x0000000000017941 */ /* 0x000fea0003800000 */
.L_x_94:
        /* <DEDUP_REMOVED lines=12> */
.L_x_97:
[----:B------:R-:W-:Y:S05]  /*4950*/  BSYNC B1 ;  /* 0x0000000000017941 */ /* 0x000fea0003800000 */
.L_x_96:
        /* <DEDUP_REMOVED lines=13> */
.L_x_99:
[----:B------:R-:W-:Y:S05]  /*4a30*/  BSYNC B1 ;  /* 0x0000000000017941 */ /* 0x000fea0003800000 */
.L_x_98:
[----:B-----5:R-:W-:Y:S01]  /*4a40*/  LOP3.LUT R27, R27, 0xff, RZ, 0xc0, !PT ;  /* 0x000000ff1b1b7812 */ /* 0x020fe200078ec0ff */
[----:B------:R-:W-:Y:S01]  /*4a50*/  BSSY B1, `(.L_x_100) ;  /* 0x000000c000017945 */ /* 0x000fe20003800000 */
[----:B------:R-:W-:Y:S02]  /*4a60*/  ISETP.GE.AND P1, PT, R26, 0x3a, PT ;  /* 0x0000003a1a00780c */ /* 0x000fe40003f26270 */
[----:B------:R-:W-:Y:S02]  /*4a70*/  F2FP.F16.E5M2.UNPACK_B R27, R27 ;  /* 0x0000001bff1b723e */ /* 0x000fe400020004ff */
[----:B------:R-:W-:-:S03]  /*4a80*/  ISETP.LT.OR P5, PT, R6, 0x1, !P1 ;  /* 0x000000010600780c */ /* 0x000fc60004fa1670 */
[----:B------:R-:W-:-:S05]  /*4a90*/  HADD2.F32 R27, -RZ, R27.H0_H0 ;  /* 0x2000001bff1b7230 */ /* 0x000fca0000004100 */
[----:B------:R-:W-:-:S04]  /*4aa0*/  FMUL R28, R27, R16 ;  /* 0x000000101b1c7220 */ /* 0x000fc80000400000 */
[----:B------:R-:W-:Y:S01]  /*4ab0*/  FFMA R28, R23, R13, R28 ;  /* 0x0000000d171c7223 */ /* 0x000fe2000000001c */
[----:B------:R-:W-:-:S04]  /*4ac0*/  PRMT R23, RZ, 0x7610, R23 ;  /* 0x00007610ff177816 */ /* 0x000fc80000000017 */
[----:B------:R-:W-:-:S05]  /*4ad0*/  F2FP.SATFINITE.E5M2.F32.PACK_AB_MERGE_C R27, RZ, R28, RZ ;  /* 0x0000001cff1b723e */ /* 0x000fca00048060ff */
[----:B------:R0:W-:Y:S01]  /*4ae0*/  @!P3 STG.E.U8 desc[UR20][R18.64+0x38], R27 ;  /* 0x0000381b1200b986 */ /* 0x0001e2000c101114 */
[----:B------:R-:W-:Y:S05]  /*4af0*/  @P5 BRA `(.L_x_101) ;  /* 0x0000000000045947 */ /* 0x000fea0003800000 */
[----:B------:R0:W5:Y:S02]  /*4b00*/  LDG.E.U8 R23, desc[UR20][R4.64+0x39] ;  /* 0x0000391404177981 */ /* 0x000164000c1e1100 */
.L_x_101:
[----:B------:R-:W-:Y:S05]  /*4b10*/  BSYNC B1 ;  /* 0x0000000000017941 */ /* 0x000fea0003800000 */
.L_x_100:
[----:B-----5:R-:W-:Y:S01]  /*4b20*/  LOP3.LUT R23, R23, 0xff, RZ, 0xc0, !PT ;  /* 0x000000ff17177812 */ /* 0x020fe200078ec0ff */
[----:B------:R-:W-:Y:S01]  /*4b30*/  BSSY B1, `(.L_x_102) ;  /* 0x000000b000017945 */ /* 0x000fe20003800000 */
[----:B------:R-:W-:Y:S02]  /*4b40*/  ISETP.LT.OR P2, PT, R6, 0x9, !P2 ;  /* 0x000000090600780c */ /* 0x000fe40005741670 */
[----:B------:R-:W-:Y:S02]  /*4b50*/  F2FP.F16.E5M2.UNPACK_B R23, R23 ;  /* 0x00000017ff17723e */ /* 0x000fe400020004ff */
[----:B0-2---:R-:W-:-:S03]  /*4b60*/  PRMT R4, RZ, 0x7610, R4 ;  /* 0x00007610ff047816 */ /* 0x005fc60000000004 */
[----:B------:R-:W-:-:S05]  /*4b70*/  HADD2.F32 R23, -RZ, R23.H0_H0 ;  /* 0x20000017ff177230 */ /* 0x000fca0000004100 */
[----:B------:R-:W-:-:S04]  /*4b80*/  FMUL R23, R23, R16 ;  /* 0x0000001017177220 */ /* 0x000fc80000400000 */
[----:B------:R-:W-:-:S05]  /*4b90*/  FFMA R23, R56, R13, R23 ;  /* 0x0000000d38177223 */ /* 0x000fca0000000017 */
[----:B------:R-:W-:-:S05]  /*4ba0*/  F2FP.SATFINITE.E5M2.F32.PACK_AB_MERGE_C R23, RZ, R23, RZ ;  /* 0x00000017ff17723e */ /* 0x000fca00048060ff */
[----:B------:R0:W-:Y:S01]  /*4bb0*/  @!P5 STG.E.U8 desc[UR20][R18.64+0x39], R23 ;  /* 0x000039171200d986 */ /* 0x0001e2000c101114 */
[----:B------:R-:W-:Y:S05]  /*4bc0*/  @P2 BRA `(.L_x_103) ;  /* 0x0000000000042947 */ /* 0x000fea0003800000 */
[----:B------:R2:W5:Y:S02]  /*4bd0*/  LDG.E.U8 R4, desc[UR20][R24.64+0x38] ;  /* 0x0000381418047981 */ /* 0x000564000c1e1100 */
.L_x_103:
[----:B------:R-:W-:Y:S05]  /*4be0*/  BSYNC B1 ;  /* 0x0000000000017941 */ /* 0x000fea0003800000 */
.L_x_102:
[----:B-----5:R-:W-:Y:S01]  /*4bf0*/  LOP3.LUT R4, R4, 0xff, RZ, 0xc0, !PT ;  /* 0x000000ff04047812 */ /* 0x020fe200078ec0ff */
[----:B------:R-:W-:Y:S01]  /*4c00*/  BSSY B1, `(.L_x_104) ;  /* 0x000000b000017945 */ /* 0x000fe20003800000 */
[----:B------:R-:W-:Y:S02]  /*4c10*/  ISETP.LT.OR P1, PT, R6, 0x9, !P1 ;  /* 0x000000090600780c */ /* 0x000fe40004f21670 */
[----:B------:R-:W-:-:S05]  /*4c20*/  F2FP.F16.E5M2.UNPACK_B R4, R4 ;  /* 0x00000004ff04723e */ /* 0x000fca00020004ff */
[----:B------:R-:W-:-:S05]  /*4c30*/  HADD2.F32 R5, -RZ, R4.H0_H0 ;  /* 0x20000004ff057230 */ /* 0x000fca0000004100 */
[----:B------:R-:W-:-:S04]  /*4c40*/  FMUL R4, R5, R16 ;  /* 0x0000001005047220 */ /* 0x000fc80000400000 */
[----:B------:R-:W-:-:S05]  /*4c50*/  FFMA R4, R21, R13, R4 ;  /* 0x0000000d15047223 */ /* 0x000fca0000000004 */
[----:B------:R-:W-:Y:S02]  /*4c60*/  F2FP.SATFINITE.E5M2.F32.PACK_AB_MERGE_C R5, RZ, R4, RZ ;  /* 0x00000004ff05723e */ /* 0x000fe400048060ff */
[----:B------:R-:W-:-:S03]  /*4c70*/  PRMT R4, RZ, 0x7610, R4 ;  /* 0x00007610ff047816 */ /* 0x000fc60000000004 */
[----:B------:R0:W-:Y:S01]  /*4c80*/  @!P2 STG.E.U8 desc[UR20][R14.64+0x38], R5 ;  /* 0x000038050e00a986 */ /* 0x0001e2000c101114 */
[----:B------:R-:W-:Y:S05]  /*4c90*/  @P1 BRA `(.L_x_105) ;  /* 0x0000000000041947 */ /* 0x000fea0003800000 */
[----:B------:R0:W5:Y:S02]  /*4ca0*/  LDG.E.U8 R4, desc[UR20][R24.64+0x39] ;  /* 0x0000391418047981 */ /* 0x000164000c1e1100 */
.L_x_105:
[----:B------:R-:W-:Y:S05]  /*4cb0*/  BSYNC B1 ;  /* 0x0000000000017941 */ /* 0x000fea0003800000 */
.L_x_104:
[----:B------:R-:W-:Y:S05]  /*4cc0*/  @P1 BRA `(.L_x_106) ;  /* 0x0000000800601947 */ /* 0x000fea0003800000 */
[----:B-----5:R-:W-:-:S04]  /*4cd0*/  LOP3.LUT R4, R4, 0xff, RZ, 0xc0, !PT ;  /* 0x000000ff04047812 */ /* 0x020fc800078ec0ff */
[----:B------:R-:W-:-:S05]  /*4ce0*/  F2FP.F16.E5M2.UNPACK_B R4, R4 ;  /* 0x00000004ff04723e */ /* 0x000fca00020004ff */
[----:B0-----:R-:W-:-:S05]  /*4cf0*/  HADD2.F32 R5, -RZ, R4.H0_H0 ;  /* 0x20000004ff057230 */ /* 0x001fca0000004100 */
[----:B------:R-:W-:-:S04]  /*4d00*/  FMUL R5, R5, R16 ;  /* 0x0000001005057220 */ /* 0x000fc80000400000 */
[----:B------:R-:W-:-:S05]  /*4d10*/  FFMA R5, R22, R13, R5 ;  /* 0x0000000d16057223 */ /* 0x000fca0000000005 */
[----:B------:R-:W-:-:S05]  /*4d20*/  F2FP.SATFINITE.E5M2.F32.PACK_AB_MERGE_C R5, RZ, R5, RZ ;  /* 0x00000005ff05723e */ /* 0x000fca00048060ff */
[----:B------:R0:W-:Y:S01]  /*4d30*/  STG.E.U8 desc[UR20][R14.64+0x39], R5 ;  /* 0x000039050e007986 */ /* 0x0001e2000c101114 */
[----:B------:R-:W-:Y:S05]  /*4d40*/  BRA `(.L_x_106) ;  /* 0x0000000800407947 */ /* 0x000fea0003800000 */
.L_x_41:
[----:B------:R-:W-:Y:S01]  /*4d50*/  ISETP.GE.AND P1, PT, R26, 0x2, PT ;  /* 0x000000021a00780c */ /* 0x000fe20003f26270 */
[-C--:B------:R-:W-:Y:S01]  /*4d60*/  FMUL R84, R84, R13.reuse ;  /* 0x0000000d54547220 */ /* 0x080fe20000400000 */
[----:B------:R-:W-:Y:S01]  /*4d70*/  ISETP.GE.AND P3, PT, R26, 0x1, PT ;  /* 0x000000011a00780c */ /* 0x000fe20003f66270 */
[-C--:B------:R-:W-:Y:S01]  /*4d80*/  FMUL R83, R83, R13.reuse ;  /* 0x0000000d53537220 */ /* 0x080fe20000400000 */
[C---:B------:R-:W-:Y:S01]  /*4d90*/  ISETP.LT.OR P5, PT, R6.reuse, 0x1, !P1 ;  /* 0x000000010600780c */ /* 0x040fe20004fa1670 */
[-C--:B------:R-:W-:Y:S01]  /*4da0*/  FMUL R81, R81, R13.reuse ;  /* 0x0000000d51517220 */ /* 0x080fe20000400000 */
[----:B------:R-:W-:Y:S01]  /*4db0*/  ISETP.LT.OR P2, PT, R6, 0x1, !P3 ;  /* 0x000000010600780c */ /* 0x000fe20005f41670 */
[-C--:B------:R-:W-:Y:S01]  /*4dc0*/  FMUL R82, R82, R13.reuse ;  /* 0x0000000d52527220 */ /* 0x080fe20000400000 */
[----:B------:R-:W-:Y:S01]  /*4dd0*/  ISETP.LT.OR P3, PT, R6, 0x9, !P3 ;  /* 0x000000090600780c */ /* 0x000fe20005f61670 */
[-C--:B------:R-:W-:Y:S01]  /*4de0*/  FMUL R79, R79, R13.reuse ;  /* 0x0000000d4f4f7220 */ /* 0x080fe20000400000 */
[----:B------:R-:W-:Y:S01]  /*4df0*/  F2FP.SATFINITE.E5M2.F32.PACK_AB_MERGE_C R5, RZ, R84, RZ ;  /* 0x00000054ff05723e */ /* 0x000fe200048060ff */
[----:B------:R-:W-:Y:S01]  /*4e00*/  FMUL R80, R80, R13 ;  /* 0x0000000d50507220 */ /* 0x000fe20000400000 */
[----:B------:R-:W-:Y:S01]  /*4e10*/  F2FP.SATFINITE.E5M2.F32.PACK_AB_MERGE_C R83, RZ, R83, RZ ;  /* 0x00000053ff53723e */ /* 0x000fe200048060ff */
[----:B------:R-:W-:Y:S01]  /*4e20*/  FMUL R77, R77, R13 ;  /* 0x0000000d4d4d7220 */ /* 0x000fe20000400000 */
[----:B------:R-:W-:Y:S01]  /*4e30*/  F2FP.SATFINITE.E5M2.F32.PACK_AB_MERGE_C R81, RZ, R81, RZ ;  /* 0x00000051ff51723e */ /* 0x000fe200048060ff */
[-C--:B------:R-:W-:Y:S01]  /*4e40*/  FMUL R78, R78, R13.reuse ;  /* 0x0000000d4e4e7220 */ /* 0x080fe20000400000 */
[----:B------:R-:W-:Y:S01]  /*4e50*/  ISETP.LT.OR P1, PT, R6, 0x9, !P1 ;  /* 0x000000090600780c */ /* 0x000fe20004f21670 */
[----:B------:R0:W-:Y:S01]  /*4e60*/  @!P5 STG.E.U8 desc[UR20][R18.64+0x1], R5 ;  /* 0x000001051200d986 */ /* 0x0001e2000c101114 */
[C---:B------:R-:W-:Y:S01]  /*4e70*/  ISETP.GE.AND P5, PT, R26.reuse, 0x9, PT ;  /* 0x000000091a00780c */ /* 0x040fe20003fa6270 */
[----:B------:R-:W-:Y:S01]  /*4e80*/  FMUL R75, R75, R13 ;  /* 0x0000000d4b4b7220 */ /* 0x000fe20000400000 */
[----:B------:R-:W-:Y:S01]  /*4e90*/  F2FP.SATFINITE.E5M2.F32.PACK_AB_MERGE_C R79, RZ, R79, RZ ;  /* 0x0000004fff4f723e */ /* 0x000fe200048060ff */
[----:B------:R-:W-:Y:S01]  /*4ea0*/  @!P2 STG.E.U8 desc[UR20][R18.64], R83 ;  /* 0x000000531200a986 */ /* 0x000fe2000c101114 */
[----:B------:R-:W-:Y:S01]  /*4eb0*/  ISETP.GE.AND P2, PT, R26, 0xa, PT ;  /* 0x0000000a1a00780c */ /* 0x000fe20003f46270 */
[-C--:B------:R-:W-:Y:S01]  /*4ec0*/  FMUL R76, R76, R13.reuse ;  /* 0x0000000d4c4c7220 */ /* 0x080fe20000400000 */
[----:B------:R-:W-:Y:S01]  /*4ed0*/  F2FP.SATFINITE.E5M2.F32.PACK_AB_MERGE_C R25, RZ, R80, RZ ;  /* 0x00000050ff19723e */ /* 0x000fe200048060ff */
[----:B------:R-:W-:Y:S01]  /*4ee0*/  @!P3 STG.E.U8 desc[UR20][R14.64], R81 ;  /* 0x000000510e00b986 */ /* 0x000fe2000c101114 */
[C---:B------:R-:W-:Y:S01]  /*4ef0*/  ISETP.LT.OR P3, PT, R6.reuse, 0x1, !P5 ;  /* 0x000000010600780c */ /* 0x040fe20006f61670 */
[-C--:B------:R-:W-:Y:S01]  /*4f00*/  FMUL R73, R73, R13.reuse ;  /* 0x0000000d49497220 */ /* 0x080fe20000400000 */
[----:B------:R-:W-:Y:S01]  /*4f10*/  ISETP.LT.OR P6, PT, R6, 0x1, !P2 ;  /* 0x000000010600780c */ /* 0x000fe200057c1670 */
[-C--:B------:R-:W-:Y:S01]  /*4f20*/  FMUL R74, R74, R13.reuse ;  /* 0x0000000d4a4a7220 */ /* 0x080fe20000400000 */
[----:B------:R-:W-:Y:S01]  /*4f30*/  ISETP.LT.OR P5, PT, R6, 0x9, !P5 ;  /* 0x000000090600780c */ /* 0x000fe20006fa1670 */
[-C--:B------:R-:W-:Y:S01]  /*4f40*/  FMUL R71, R71, R13.reuse ;  /* 0x0000000d47477220 */ /* 0x080fe20000400000 */
[----:B0-----:R-:W-:Y:S01]  /*4f50*/  F2FP.SATFINITE.E5M2.F32.PACK_AB_MERGE_C R5, RZ, R82, RZ ;  /* 0x00000052ff05723e */ /* 0x001fe200048060ff */
[----:B------:R-:W-:Y:S01]  /*4f60*/  FMUL R72, R72, R13 ;  /* 0x0000000d48487220 */ /* 0x000fe20000400000 */
[----:B------:R-:W-:Y:S01]  /*4f70*/  F2FP.SATFINITE.E5M2.F32.PACK_AB_MERGE_C R77, RZ, R77, RZ ;  /* 0x0000004dff4d723e */ /* 0x000fe200048060ff */
[-C--:B------:R-:W-:Y:S01]  /*4f80*/  FMUL R69, R69, R13.reuse ;  /* 0x0000000d45457220 */ /* 0x080fe20000400000 */
[----:B------:R-:W-:Y:S01]  /*4f90*/  ISETP.LT.OR P2, PT, R6, 0x9, !P2 ;  /* 0x000000090600780c */ /* 0x000fe20005741670 */
[----:B------:R0:W-:Y:S01]  /*4fa0*/  @!P1 STG.E.U8 desc[UR20][R14.64+0x1], R5 ;  /* 0x000001050e009986 */ /* 0x0001e2000c101114 */
[----:B------:R-:W-:Y:S01]  /*4fb0*/  ISETP.GE.AND P1, PT, R26, 0x12, PT ;  /* 0x000000121a00780c */ /* 0x000fe20003f26270 */
[----:B------:R-:W-:Y:S01]  /*4fc0*/  FMUL R70, R70, R13 ;  /* 0x0000000d46467220 */ /* 0x000fe20000400000 */
[----:B------:R-:W-:Y:S01]  /*4fd0*/  F2FP.SATFINITE.E5M2.F32.PACK_AB_MERGE_C R75, RZ, R75, RZ ;  /* 0x0000004bff4b723e */ /* 0x000fe200048060ff */
[----:B------:R-:W-:Y:S01]  /*4fe0*/  @!P3 STG.E.U8 desc[UR20][R18.64+0x8], R79 ;  /* 0x0000084f1200b986 */ /* 0x000fe2000c101114 */
[----:B------:R-:W-:Y:S01]  /*4ff0*/  ISETP.GE.AND P3, PT, R26, 0x11, PT ;  /* 0x000000111a00780c */ /* 0x000fe20003f66270 */
[----:B------:R-:W-:Y:S01]  /*5000*/  FMUL R68, R68, R13 ;  /* 0x0000000d44447220 */ /* 0x000fe20000400000 */
[----:B------:R-:W-:Y:S01]  /*5010*/  F2FP.SATFINITE.E5M2.F32.PACK_AB_MERGE_C R73, RZ, R73, RZ ;  /* 0x00000049ff49723e */ /* 0x000fe200048060ff */
[----:B------:R1:W-:Y:S01]  /*5020*/  @!P6 STG.E.U8 desc[UR20][R18.64+0x9], R25 ;  /* 0x000009191200e986 */ /* 0x0003e2000c101114 */
[C---:B------:R-:W-:Y:S01]  /*5030*/  ISETP.LT.OR P6, PT, R6.reuse, 0x1, !P1 ;  /* 0x000000010600780c */ /* 0x040fe20004fc1670 */
[-C--:B------:R-:W-:Y:S01]  /*5040*/  FMUL R67, R67, R13.reuse ;  /* 0x0000000d43437220 */ /* 0x080fe20000400000 */
[C---:B------:R-:W-:Y:S01]  /*5050*/  ISETP.LT.OR P1, PT, R6.reuse, 0x9, !P1 ;  /* 0x000000090600780c */ /* 0x040fe20004f21670 */
[----:B------:R-:W-:Y:S01]  /*5060*/  @!P5 STG.E.U8 desc[UR20][R14.64+0x8], R77 ;  /* 0x0000084d0e00d986 */ /* 0x000fe2000c101114 */
[C---:B------:R-:W-:Y:S01]  /*5070*/  ISETP.LT.OR P5, PT, R6.reuse, 0x1, !P3 ;  /* 0x000000010600780c */ /* 0x040fe20005fa1670 */
[-C--:B------:R-:W-:Y:S01]  /*5080*/  FMUL R65, R65, R13.reuse ;  /* 0x0000000d41417220 */ /* 0x080fe20000400000 */
[----:B------:R-:W-:Y:S01]  /*5090*/  ISETP.LT.OR P3, PT, R6, 0x9, !P3 ;  /* 0x000000090600780c */ /* 0x000fe20005f61670 */
[-C--:B------:R-:W-:Y:S01]  /*50a0*/  FMUL R66, R66, R13.reuse ;  /* 0x0000000d42427220 */ /* 0x080fe20000400000 */
[----:B0-----:R-:W-:Y:S01]  /*50b0*/  F2FP.SATFINITE.E5M2.F32.PACK_AB_MERGE_C R5, RZ, R78, RZ ;  /* 0x0000004eff05723e */ /* 0x001fe200048060ff */
[----:B------:R-:W-:Y:S01]  /*50c0*/  FMUL R64, R64, R13 ;  /* 0x0000000d40407220 */ /* 0x000fe20000400000 */
[----:B------:R-:W-:Y:S01]  /*50d0*/  F2FP.SATFINITE.E5M2.F32.PACK_AB_MERGE_C R71, RZ, R71, RZ ;  /* 0x00000047ff47723e */ /* 0x000fe200048060ff */
[-C--:B------:R-:W-:Y:S01]  /*50e0*/  FMUL R63, R63, R13.reuse ;  /* 0x0000000d3f3f7220 */ /* 0x080fe20000400000 */
[----:B-1----:R-:W-:Y:S01]  /*50f0*/  F2FP.SATFINITE.E5M2.F32.PACK_AB_MERGE_C R25, RZ, R76, RZ ;  /* 0x0000004cff19723e */ /* 0x002fe200048060ff */
[----:B------:R0:W-:Y:S01]  /*5100*/  @!P2 STG.E.U8 desc[UR20][R14.64+0x9], R5 ;  /* 0x000009050e00a986 */ /* 0x0001e2000c101114 */
[C---:B------:R-:W-:Y:S01]  /*5110*/  ISETP.GE.AND P2, PT, R26.reuse, 0x1a, PT ;  /* 0x0000001a1a00780c */ /* 0x040fe20003f46270 */
        /* <DEDUP_REMOVED lines=29> */
[----:B------:R-:W-:Y:S01]  /*52f0*/  ISETP.LT.OR P6, PT, R6, 0x1, !P3 ;  /* 0x000000010600780c */ /* 0x000fe20005fc1670 */
[----:B------:R-:W-:Y:S01]  /*5300*/  FMUL R22, R22, R13 ;  /* 0x0000000d16167220 */ /* 0x000fe20000400000 */
[C---:B------:R-:W-:Y:S01]  /*5310*/  ISETP.LT.OR P3, PT, R6.reuse, 0x9, !P3 ;  /* 0x000000090600780c */ /* 0x040fe20005f61670 */
[----:B------:R-:W-:Y:S01]  /*5320*/  @!P5 STG.E.U8 desc[UR20][R14.64+0x18], R69 ;  /* 0x000018450e00d986 */ /* 0x000fe2000c101114 */
[----:B------:R-:W-:-:S02]  /*5330*/  ISETP.LT.OR P5, PT, R6, 0x1, !P1 ;  /* 0x000000010600780c */ /* 0x000fc40004fa1670 */
[----:B0-----:R-:W-:Y:S02]  /*5340*/  F2FP.SATFINITE.E5M2.F32.PACK_AB_MERGE_C R5, RZ, R70, RZ ;  /* 0x00000046ff05723e */ /* 0x001fe400048060ff */
[----:B------:R-:W-:Y:S02]  /*5350*/  ISETP.LT.OR P1, PT, R6, 0x9, !P1 ;  /* 0x000000090600780c */ /* 0x000fe40004f21670 */
[----:B------:R-:W-:Y:S01]  /*5360*/  F2FP.SATFINITE.E5M2.F32.PACK_AB_MERGE_C R59, RZ, R59, RZ ;  /* 0x0000003bff3b723e */ /* 0x000fe200048060ff */
[----:B------:R0:W-:Y:S01]  /*5370*/  @!P2 STG.E.U8 desc[UR20][R14.64+0x19], R5 ;  /* 0x000019050e00a986 */ /* 0x0001e2000c101114 */
[----:B-1----:R-:W-:Y:S02]  /*5380*/  F2FP.SATFINITE.E5M2.F32.PACK_AB_MERGE_C R25, RZ, R68, RZ ;  /* 0x00000044ff19723e */ /* 0x002fe400048060ff */
[----:B------:R-:W-:Y:S01]  /*5390*/  ISETP.GE.AND P2, PT, R26, 0x2a, PT ;  /* 0x0000002a1a00780c */ /* 0x000fe20003f46270 */
[----:B------:R-:W-:Y:S01]  /*53a0*/  @!P6 STG.E.U8 desc[UR20][R18.64+0x20], R67 ;  /* 0x000020431200e986 */ /* 0x000fe2000c101114 */
[----:B------:R-:W-:-:S02]  /*53b0*/  F2FP.SATFINITE.E5M2.F32.PACK_AB_MERGE_C R57, RZ, R57, RZ ;  /* 0x00000039ff39723e */ /* 0x000fc400048060ff */
[----:B------:R-:W-:Y:S01]  /*53c0*/  F2FP.SATFINITE.E5M2.F32.PACK_AB_MERGE_C R23, RZ, R23, RZ ;  /* 0x00000017ff17723e */ /* 0x000fe200048060ff */
[----:B------:R1:W-:Y:S01]  /*53d0*/  @!P5 STG.E.U8 desc[UR20][R18.64+0x21], R25 ;  /* 0x000021191200d986 */ /* 0x0003e2000c101114 */
[----:B------:R-:W-:Y:S02]  /*53e0*/  ISETP.GE.AND P5, PT, R26, 0x29, PT ;  /* 0x000000291a00780c */ /* 0x000fe40003fa6270 */
[----:B------:R-:W-:Y:S01]  /*53f0*/  F2FP.SATFINITE.E5M2.F32.PACK_AB_MERGE_C R21, RZ, R21, RZ ;  /* 0x00000015ff15723e */ /* 0x000fe200048060ff */
[----:B------:R-:W-:Y:S01]  /*5400*/  @!P3 STG.E.U8 desc[UR20][R14.64+0x20], R65 ;  /* 0x000020410e00b986 */ /* 0x000fe2000c101114 */
[C---:B------:R-:W-:Y:S02]  /*5410*/  ISETP.LT.OR P3, PT, R6.reuse, 0x1, !P2 ;  /* 0x000000010600780c */ /* 0x040fe40005761670 */
[C---:B------:R-:W-:Y:S02]  /*5420*/  ISETP.LT.OR P6, PT, R6.reuse, 0x1, !P5 ;  /* 0x000000010600780c */ /* 0x040fe40006fc1670 */
[----:B------:R-:W-:-:S02]  /*5430*/  ISETP.LT.OR P5, PT, R6, 0x9, !P5 ;  /* 0x000000090600780c */ /* 0x000fc40006fa1670 */
[----:B0-----:R-:W-:Y:S02]  /*5440*/  F2FP.SATFINITE.E5M2.F32.PACK_AB_MERGE_C R5, RZ, R66, RZ ;  /* 0x00000042ff05723e */ /* 0x001fe400048060ff */
[----:B-1----:R-:W-:Y:S02]  /*5450*/  F2FP.SATFINITE.E5M2.F32.PACK_AB_MERGE_C R25, RZ, R64, RZ ;  /* 0x00000040ff19723e */ /* 0x002fe400048060ff */
[----:B------:R-:W-:Y:S01]  /*5460*/  ISETP.LT.OR P2, PT, R6, 0x9, !P2 ;  /* 0x000000090600780c */ /* 0x000fe20005741670 */
[----:B------:R0:W-:Y:S01]  /*5470*/  @!P1 STG.E.U8 desc[UR20][R14.64+0x21], R5 ;  /* 0x000021050e009986 */ /* 0x0001e2000c101114 */
[C---:B------:R-:W-:Y:S02]  /*5480*/  ISETP.GE.AND P1, PT, R26.reuse, 0x31, PT ;  /* 0x000000311a00780c */ /* 0x040fe40003f26270 */
[----:B------:R-:W-:Y:S01]  /*5490*/  F2FP.SATFINITE.E5M2.F32.PACK_AB_MERGE_C R27, RZ, R22, RZ ;  /* 0x00000016ff1b723e */ /* 0x000fe200048060ff */
[----:B------:R1:W-:Y:S01]  /*54a0*/  @!P3 STG.E.U8 desc[UR20][R18.64+0x29], R25 ;  /* 0x000029191200b986 */ /* 0x0003e2000c101114 */
[----:B------:R-:W-:-:S03]  /*54b0*/  ISETP.GE.AND P3, PT, R26, 0x32, PT ;  /* 0x000000321a00780c */ /* 0x000fc60003f66270 */
[----:B------:R-:W-:Y:S01]  /*54c0*/  @!P6 STG.E.U8 desc[UR20][R18.64+0x28], R63 ;  /* 0x0000283f1200e986 */ /* 0x000fe2000c101114 */
[C---:B------:R-:W-:Y:S02]  /*54d0*/  ISETP.LT.OR P6, PT, R6.reuse, 0x1, !P1 ;  /* 0x000000010600780c */ /* 0x040fe40004fc1670 */
[C---:B------:R-:W-:Y:S01]  /*54e0*/  ISETP.LT.OR P1, PT, R6.reuse, 0x9, !P1 ;  /* 0x000000090600780c */ /* 0x040fe20004f21670 */
[----:B------:R-:W-:Y:S01]  /*54f0*/  @!P5 STG.E.U8 desc[UR20][R14.64+0x28], R61 ;  /* 0x0000283d0e00d986 */ /* 0x000fe2000c101114 */
[C---:B------:R-:W-:Y:S02]  /*5500*/  ISETP.LT.OR P5, PT, R6.reuse, 0x1, !P3 ;  /* 0x000000010600780c */ /* 0x040fe40005fa1670 */
[----:B0-----:R-:W-:Y:S02]  /*5510*/  F2FP.SATFINITE.E5M2.F32.PACK_AB_MERGE_C R5, RZ, R62, RZ ;  /* 0x0000003eff05723e */ /* 0x001fe400048060ff */
[----:B-1----:R-:W-:Y:S02]  /*5520*/  F2FP.SATFINITE.E5M2.F32.PACK_AB_MERGE_C R25, RZ, R60, RZ ;  /* 0x0000003cff19723e */ /* 0x002fe400048060ff */
[----:B------:R-:W-:Y:S01]  /*5530*/  ISETP.LT.OR P3, PT, R6, 0x9, !P3 ;  /* 0x000000090600780c */ /* 0x000fe20005f61670 */
[----:B------:R0:W-:Y:S01]  /*5540*/  @!P2 STG.E.U8 desc[UR20][R14.64+0x29], R5 ;  /* 0x000029050e00a986 */ /* 0x0001e2000c101114 */
[----:B------:R-:W-:-:S03]  /*5550*/  ISETP.GE.AND P2, PT, R26, 0x39, PT ;  /* 0x000000391a00780c */ /* 0x000fc60003f46270 */
[----:B------:R-:W-:Y:S01]  /*5560*/  @!P6 STG.E.U8 desc[UR20][R18.64+0x30], R59 ;  /* 0x0000303b1200e986 */ /* 0x000fe2000c101114 */
[----:B------:R-:W-:-:S03]  /*5570*/  ISETP.GE.AND P6, PT, R26, 0x3a, PT ;  /* 0x0000003a1a00780c */ /* 0x000fc60003fc6270 */
[----:B------:R1:W-:Y:S01]  /*5580*/  @!P5 STG.E.U8 desc[UR20][R18.64+0x31], R25 ;  /* 0x000031191200d986 */ /* 0x0003e2000c101114 */
[C---:B------:R-:W-:Y:S02]  /*5590*/  ISETP.LT.OR P5, PT, R6.reuse, 0x1, !P6 ;  /* 0x000000010600780c */ /* 0x040fe400077a1670 */
[C---:B------:R-:W-:Y:S01]  /*55a0*/  ISETP.LT.OR P6, PT, R6.reuse, 0x9, !P6 ;  /* 0x000000090600780c */ /* 0x040fe200077c1670 */
[----:B------:R2:W-:Y:S01]  /*55b0*/  @!P1 STG.E.U8 desc[UR20][R14.64+0x30], R57 ;  /* 0x000030390e009986 */ /* 0x0005e2000c101114 */
[C---:B------:R-:W-:Y:S02]  /*55c0*/  ISETP.LT.OR P1, PT, R6.reuse, 0x1, !P2 ;  /* 0x000000010600780c */ /* 0x040fe40005721670 */
[----:B------:R-:W-:Y:S02]  /*55d0*/  ISETP.LT.OR P2, PT, R6, 0x9, !P2 ;  /* 0x000000090600780c */ /* 0x000fe40005741670 */
[----:B0-----:R-:W-:Y:S02]  /*55e0*/  F2FP.SATFINITE.E5M2.F32.PACK_AB_MERGE_C R5, RZ, R58, RZ ;  /* 0x0000003aff05723e */ /* 0x001fe400048060ff */
[----:B-1----:R-:W-:-:S03]  /*55f0*/  F2FP.SATFINITE.E5M2.F32.PACK_AB_MERGE_C R25, RZ, R56, RZ ;  /* 0x00000038ff19723e */ /* 0x002fc600048060ff */
[----:B------:R2:W-:Y:S04]  /*5600*/  @!P3 STG.E.U8 desc[UR20][R14.64+0x31], R5 ;  /* 0x000031050e00b986 */ /* 0x0005e8000c101114 */
[----:B------:R2:W-:Y:S04]  /*5610*/  @!P1 STG.E.U8 desc[UR20][R18.64+0x38], R23 ;  /* 0x0000381712009986 */ /* 0x0005e8000c101114 */
[----:B------:R2:W-:Y:S04]  /*5620*/  @!P5 STG.E.U8 desc[UR20][R18.64+0x39], R25 ;  /* 0x000039191200d986 */ /* 0x0005e8000c101114 */
[----:B------:R2:W-:Y:S04]  /*5630*/  @!P2 STG.E.U8 desc[UR20][R14.64+0x38], R21 ;  /* 0x000038150e00a986 */ /* 0x0005e8000c101114 */
[----:B------:R2:W-:Y:S02]  /*5640*/  @!P6 STG.E.U8 desc[UR20][R14.64+0x39], R27 ;  /* 0x0000391b0e00e986 */ /* 0x0005e4000c101114 */
.L_x_106:
[----:B------:R-:W-:Y:S05]  /*5650*/  BSYNC B0 ;  /* 0x0000000000007941 */ /* 0x000fea0003800000 */
.L_x_40:
[C---:B------:R-:W-:Y:S01]  /*5660*/  LEA R2, P1, R8.reuse, R2, 0x1 ;  /* 0x0000000208027211 */ /* 0x040fe200078208ff */
[----:B------:R-:W-:Y:S01]  /*5670*/  ULDC.64 UR6, c[0x0][0x650] ;  /* 0x0001940000067ab9 */ /* 0x000fe20000000a00 */
[----:B-----5:R-:W-:Y:S01]  /*5680*/  IMAD.U32 R4, RZ, RZ, UR16 ;  /* 0x00000010ff047e24 */ /* 0x020fe2000f8e00ff */
[----:B012---:R-:W-:Y:S01]  /*5690*/  PRMT R14, RZ, 0x7610, R14 ;  /* 0x00007610ff0e7816 */ /* 0x007fe2000000000e */
[----:B------:R-:W-:Y:S01]  /*56a0*/  IMAD.MOV.U32 R6, RZ, RZ, -0x1 ;  /* 0xffffffffff067424 */ /* 0x000fe200078e00ff */
[----:B------:R-:W-:Y:S01]  /*56b0*/  LEA.HI.X R3, R8, R3, R0, 0x1, P1 ;  /* 0x0000000308037211 */ /* 0x000fe200008f0c00 */
[----:B------:R0:W-:Y:S01]  /*56c0*/  SYNCS.ARRIVE.TRANS64.A1T0 RZ, [R4+UR23], RZ ;  /* 0x000000ff04ff79a7 */ /* 0x0001e20008100017 */
[----:B------:R-:W-:Y:S01]  /*56d0*/  ISETP.GE.U32.AND P1, PT, R2, UR6, PT ;  /* 0x0000000602007c0c */ /* 0x000fe2000bf26070 */
[----:B------:R-:W-:-:S03]  /*56e0*/  IMAD.MOV.U32 R5, RZ, RZ, -0x1 ;  /* 0xffffffffff057424 */ /* 0x000fc600078e00ff */
[----:B------:R-:W-:Y:S01]  /*56f0*/  ISETP.GE.U32.AND.EX P1, PT, R3, UR7, PT, P1 ;  /* 0x0000000703007c0c */ /* 0x000fe2000bf26110 */
[----:B0-----:R-:W-:-:S12]  /*5700*/  IMAD.MOV.U32 R4, RZ, RZ, -0x1 ;  /* 0xffffffffff047424 */ /* 0x001fd800078e00ff */
[----:B------:R-:W-:Y:S05]  /*5710*/  @P1 BRA `(.L_x_107) ;  /* 0x0000000400601947 */ /* 0x000fea0003800000 */
[----:B------:R-:W0:Y:S01]  /*5720*/  S2R R26, SR_CTAID.X ;  /* 0x00000000001a7919 */ /* 0x000e220000002500 */
[----:B------:R-:W1:Y:S01]  /*5730*/  LDC.64 R22, c[0x0][0x628] ;  /* 0x00018a00ff167b82 */ /* 0x000e620000000a00 */
[----:B------:R-:W-:Y:S01]  /*5740*/  ULDC UR6, c[0x0][0x150] ;  /* 0x0000540000067ab9 */ /* 0x000fe20000000800 */
[----:B------:R-:W-:Y:S01]  /*5750*/  IMAD.MOV.U32 R18, RZ, RZ, R2 ;  /* 0x000000ffff127224 */ /* 0x000fe200078e0002 */
[----:B------:R-:W2:Y:S01]  /*5760*/  S2R R28, SR_CTAID.Y ;  /* 0x00000000001c7919 */ /* 0x000ea20000002600 */
[----:B------:R-:W-:-:S04]  /*5770*/  IMAD.MOV.U32 R19, RZ, RZ, R3 ;  /* 0x000000ffff137224 */ /* 0x000fc800078e0003 */
[----:B------:R-:W2:Y:S08]  /*5780*/  LDC R29, c[0x0][0x144] ;  /* 0x00005100ff1d7b82 */ /* 0x000eb00000000800 */
[----:B------:R-:W2:Y:S08]  /*5790*/  LDC R6, c[0x0][0x630] ;  /* 0x00018c00ff067b82 */ /* 0x000eb00000000800 */
[----:B---34-:R-:W3:Y:S01]  /*57a0*/  LDC.64 R24, c[0x0][0x620] ;  /* 0x00018800ff187b82 */ /* 0x018ee20000000a00 */
[----:B-1----:R-:W-:-:S04]  /*57b0*/  ISETP.NE.U32.AND P1, PT, R22, RZ, PT ;  /* 0x000000ff1600720c */ /* 0x002fc80003f25070 */
[----:B------:R-:W-:Y:S02]  /*57c0*/  ISETP.NE.AND.EX P1, PT, R23, RZ, PT, P1 ;  /* 0x000000ff1700720c */ /* 0x000fe40003f25310 */
[----:B0-----:R-:W-:-:S05]  /*57d0*/  I2FP.F32.U32 R4, R26 ;  /* 0x0000001a00047245 */ /* 0x001fca0000201000 */
[----:B------:R-:W-:-:S04]  /*57e0*/  FMUL R4, R4, UR6 ;  /* 0x0000000604047c20 */ /* 0x000fc80008400000 */
[----:B------:R0:W1:Y:S02]  /*57f0*/  F2I.U32.TRUNC.NTZ R27, R4 ;  /* 0x00000004001b7305 */ /* 0x000064000020f000 */
[----:B--2---:R-:W-:Y:S05]  /*5800*/  @!P1 BRA `(.L_x_108) ;  /* 0x0000000000289947 */ /* 0x004fea0003800000 */
[----:B------:R-:W2:Y:S02]  /*5810*/  LDC R5, c[0x0][0x634] ;  /* 0x00018d00ff057b82 */ /* 0x000ea40000000800 */
[----:B--2---:R-:W-:-:S05]  /*5820*/  IADD3 R19, P1, R2, R5, RZ ;  /* 0x0000000502137210 */ /* 0x004fca0007f3e0ff */
[----:B------:R-:W-:-:S04]  /*5830*/  IMAD.X R21, RZ, RZ, R3, P1 ;  /* 0x000000ffff157224 */ /* 0x000fc800008e0603 */
[----:B0-----:R-:W-:-:S04]  /*5840*/  IMAD.WIDE.U32 R4, R21, R22, RZ ;  /* 0x0000001615047225 */ /* 0x001fc800078e00ff */
[----:B------:R-:W-:-:S04]  /*5850*/  IMAD.WIDE.U32 R14, P1, R19, R23, R4 ;  /* 0x00000017130e7225 */ /* 0x000fc80007820004 */
[----:B------:R-:W-:-:S04]  /*5860*/  IMAD.WIDE.U32 R4, R19, R22, RZ ;  /* 0x0000001613047225 */ /* 0x000fc800078e00ff */
[----:B------:R-:W-:Y:S01]  /*5870*/  IMAD.X R19, RZ, RZ, RZ, P1 ;  /* 0x000000ffff137224 */ /* 0x000fe200008e06ff */
[----:B------:R-:W-:Y:S01]  /*5880*/  IADD3 RZ, P1, R5, R14, RZ ;  /* 0x0000000e05ff7210 */ /* 0x000fe20007f3e0ff */
[----:B------:R-:W-:-:S04]  /*5890*/  IMAD.MOV.U32 R18, RZ, RZ, R15 ;  /* 0x000000ffff127224 */ /* 0x000fc800078e000f */
[----:B------:R-:W-:-:S08]  /*58a0*/  IMAD.WIDE.U32.X R18, R21, R23, R18, P1 ;  /* 0x0000001715127225 */ /* 0x000fd000008e0412 */
.L_x_108:
[-CC-:B------:R-:W-:Y:S01]  /*58b0*/  SHF.R.U64 R23, R18, R6.reuse, R19.reuse ;  /* 0x0000000612177219 */ /* 0x180fe20000001213 */
[----:B------:R-:W2:Y:S01]  /*58c0*/  LDC.64 R32, c[0x0][0x640] ;  /* 0x00019000ff207b82 */ /* 0x000ea20000000a00 */
[----:B0-----:R-:W-:Y:S01]  /*58d0*/  SHF.R.U32.HI R4, RZ, R6, R19 ;  /* 0x00000006ff047219 */ /* 0x001fe20000011613 */
[----:B-1----:R-:W-:Y:S01]  /*58e0*/  IMAD.MOV R27, RZ, RZ, -R27 ;  /* 0x000000ffff1b7224 */ /* 0x002fe200078e0a1b */
[----:B------:R-:W-:Y:S01]  /*58f0*/  IADD3 R15, P1, RZ, -R23, RZ ;  /* 0x80000017ff0f7210 */ /* 0x000fe20007f3e0ff */
[----:B------:R-:W-:Y:S01]  /*5900*/  ULDC UR6, c[0x0][0x154] ;  /* 0x0000550000067ab9 */ /* 0x000fe20000000800 */
[----:B------:R-:W-:Y:S02]  /*5910*/  IMAD.MOV.U32 R19, RZ, RZ, 0x1 ;  /* 0x00000001ff137424 */ /* 0x000fe400078e00ff */
[----:B------:R-:W-:Y:S01]  /*5920*/  IMAD R29, R29, R27, R26 ;  /* 0x0000001b1d1d7224 */ /* 0x000fe200078e021a */
[----:B------:R-:W0:Y:S01]  /*5930*/  LDC R14, c[0x0][0x618] ;  /* 0x00018600ff0e7b82 */ /* 0x000e220000000800 */
[----:B------:R-:W-:-:S04]  /*5940*/  IMAD.X R5, RZ, RZ, ~R4, P1 ;  /* 0x000000ffff057224 */ /* 0x000fc800008e0e04 */
[-C--:B---3--:R-:W-:Y:S02]  /*5950*/  IMAD R6, R5, R24.reuse, RZ ;  /* 0x0000001805067224 */ /* 0x088fe400078e02ff */
[C---:B------:R-:W-:Y:S01]  /*5960*/  IMAD.WIDE.U32 R4, R15.reuse, R24, R2 ;  /* 0x000000180f047225 */ /* 0x040fe200078e0002 */
[----:B------:R-:W1:Y:S03]  /*5970*/  LDC R18, c[0x0][0x608] ;  /* 0x00018200ff127b82 */ /* 0x000e660000000800 */
[----:B------:R-:W-:Y:S01]  /*5980*/  IMAD R15, R15, R25, R6 ;  /* 0x000000190f0f7224 */ /* 0x000fe200078e0206 */
[----:B------:R-:W-:-:S03]  /*5990*/  I2FP.F32.U32 R6, R28 ;  /* 0x0000001c00067245 */ /* 0x000fc60000201000 */
[----:B------:R-:W-:Y:S01]  /*59a0*/  IMAD.IADD R5, R5, 0x1, R15 ;  /* 0x0000000105057824 */ /* 0x000fe200078e020f */
[----:B------:R-:W3:Y:S01]  /*59b0*/  LDC R30, c[0x0][0x658] ;  /* 0x00019600ff1e7b82 */ /* 0x000ee20000000800 */
[----:B--2---:R-:W-:Y:S01]  /*59c0*/  ISETP.NE.U32.AND P1, PT, R32, RZ, PT ;  /* 0x000000ff2000720c */ /* 0x004fe20003f25070 */
[----:B------:R-:W-:-:S03]  /*59d0*/  IMAD.MOV.U32 R15, RZ, RZ, -0x1 ;  /* 0xffffffffff0f7424 */ /* 0x000fc600078e00ff */
[----:B------:R-:W-:-:S03]  /*59e0*/  ISETP.NE.AND.EX P1, PT, R33, RZ, PT, P1 ;  /* 0x000000ff2100720c */ /* 0x000fc60003f25310 */
[----:B------:R-:W2:Y:S01]  /*59f0*/  LDC R27, c[0x0][0x148] ;  /* 0x00005200ff1b7b82 */ /* 0x000ea20000000800 */
[-CC-:B0-----:R-:W-:Y:S02]  /*5a00*/  SHF.R.U64 R22, R4, R14.reuse, R5.reuse ;  /* 0x0000000e04167219 */ /* 0x181fe40000001205 */
[----:B------:R-:W-:Y:S01]  /*5a10*/  SHF.R.U32.HI R5, RZ, R14, R5 ;  /* 0x0000000eff057219 */ /* 0x000fe20000011605 */
[----:B------:R-:W-:-:S04]  /*5a20*/  FMUL R14, R6, UR6 ;  /* 0x00000006060e7c20 */ /* 0x000fc80008400000 */
[----:B------:R-:W0:Y:S01]  /*5a30*/  LDC R26, c[0x0][0x600] ;  /* 0x00018000ff1a7b82 */ /* 0x000e220000000800 */
[----:B------:R4:W0:Y:S01]  /*5a40*/  F2I.U32.TRUNC.NTZ R25, R14 ;  /* 0x0000000e00197305 */ /* 0x000822000020f000 */
[-CC-:B-1----:R-:W-:Y:S02]  /*5a50*/  SHF.R.U64 R6, R22, R18.reuse, R5.reuse ;  /* 0x0000001216067219 */ /* 0x182fe40000001205 */
[----:B------:R-:W-:-:S04]  /*5a60*/  SHF.R.U32.HI R5, RZ, R18, R5 ;  /* 0x00000012ff057219 */ /* 0x000fc80000011605 */
[----:B------:R-:W1:Y:S01]  /*5a70*/  LDC R34, c[0x0][0x648] ;  /* 0x00019200ff227b82 */ /* 0x000e620000000800 */
[-CC-:B---3--:R-:W-:Y:S02]  /*5a80*/  SHF.R.U64 R24, R6, R30.reuse, R5.reuse ;  /* 0x0000001e06187219 */ /* 0x188fe40000001205 */
[-C--:B------:R-:W-:Y:S02]  /*5a90*/  SHF.L.U32 R15, R15, R30.reuse, RZ ;  /* 0x0000001e0f0f7219 */ /* 0x080fe400000006ff */
[-C--:B------:R-:W-:Y:S01]  /*5aa0*/  SHF.R.U32.HI R5, RZ, R30.reuse, R5 ;  /* 0x0000001eff057219 */ /* 0x080fe20000011605 */
[----:B------:R-:W-:Y:S01]  /*5ab0*/  IMAD.MOV.U32 R4, RZ, RZ, R24 ;  /* 0x000000ffff047224 */ /* 0x000fe200078e0018 */
[----:B------:R-:W-:Y:S01]  /*5ac0*/  SHF.L.U32 R30, R19, R30, RZ ;  /* 0x0000001e131e7219 */ /* 0x000fe200000006ff */
[----:B------:R-:W3:Y:S01]  /*5ad0*/  LDC R35, c[0x0][0x638] ;  /* 0x00018e00ff237b82 */ /* 0x000ee20000000800 */
[----:B------:R-:W-:-:S07]  /*5ae0*/  LOP3.LUT R31, RZ, R15, RZ, 0x33, !PT ;  /* 0x0000000fff1f7212 */ /* 0x000fce00078e33ff */
[----:B------:R-:W0:Y:S01]  /*5af0*/  LDC R36, c[0x0][0x610] ;  /* 0x00018400ff247b82 */ /* 0x000e220000000800 */
[----:B----4-:R-:W-:Y:S05]  /*5b00*/  @!P1 BRA `(.L_x_109) ;  /* 0x0000000000289947 */ /* 0x010fea0003800000 */
        /* <DEDUP_REMOVED lines=10> */
.L_x_109:
[----:B-1----:R-:W-:Y:S01]  /*5bb0*/  SHF.R.U64 R4, R4, R34, R5 ;  /* 0x0000002204047219 */ /* 0x002fe20000001205 */
[----:B0-----:R-:W-:Y:S01]  /*5bc0*/  VIADD R19, R26, 0xffffffff ;  /* 0xffffffff1a137836 */ /* 0x001fe20000000000 */
[----:B------:R-:W-:Y:S01]  /*5bd0*/  LOP3.LUT R15, R6, R31, RZ, 0xc0, !PT ;  /* 0x0000001f060f7212 */ /* 0x000fe200078ec0ff */
[----:B------:R-:W-:Y:S02]  /*5be0*/  IMAD.MOV R25, RZ, RZ, -R25 ;  /* 0x000000ffff197224 */ /* 0x000fe400078e0a19 */
[----:B------:R-:W-:Y:S02]  /*5bf0*/  IMAD.MOV R5, RZ, RZ, -R4 ;  /* 0x000000ffff057224 */ /* 0x000fe400078e0a04 */
[----:B------:R-:W-:Y:S01]  /*5c00*/  IMAD R6, R30, R4, R15 ;  /* 0x000000041e067224 */ /* 0x000fe200078e020f */
[----:B------:R-:W-:Y:S01]  /*5c10*/  LOP3.LUT R15, R22, R19, RZ, 0xc0, !PT ;  /* 0x00000013160f7212 */ /* 0x000fe200078ec0ff */
[----:B--2---:R-:W-:Y:S02]  /*5c20*/  @P4 IMAD R29, R27, R25, R28 ;  /* 0x000000191b1d4224 */ /* 0x004fe400078e021c */
[----:B---3--:R-:W-:-:S02]  /*5c30*/  IMAD R4, R5, R35, R24 ;  /* 0x0000002305047224 */ /* 0x008fc400078e0218 */
[----:B------:R-:W-:Y:S02]  /*5c40*/  IMAD R6, R6, R36, R29 ;  /* 0x0000002406067224 */ /* 0x000fe400078e021d */
[----:B------:R-:W-:Y:S02]  /*5c50*/  IMAD R5, R4, R26, R15 ;  /* 0x0000001a04057224 */ /* 0x000fe400078e020f */
[----:B------:R-:W-:-:S03]  /*5c60*/  IMAD.MOV.U32 R14, RZ, RZ, 0x1 ;  /* 0x00000001ff0e7424 */ /* 0x000fc600078e00ff */
[----:B------:R-:W-:Y:S02]  /*5c70*/  SEL R4, R5, R6, !P4 ;  /* 0x0000000605047207 */ /* 0x000fe40006000000 */
[----:B------:R-:W-:Y:S01]  /*5c80*/  SEL R6, R6, R5, !P4 ;  /* 0x0000000506067207 */ /* 0x000fe20006000000 */
[----:B------:R-:W-:-:S07]  /*5c90*/  IMAD.MOV.U32 R5, RZ, RZ, R23 ;  /* 0x000000ffff057224 */ /* 0x000fce00078e0017 */
.L_x_107:
[----:B------:R-:W-:Y:S02]  /*5ca0*/  LOP3.LUT P1, RZ, R14, 0xff, RZ, 0xc0, !PT ;  /* 0x000000ff0eff7812 */ /* 0x000fe4000782c0ff */
[----:B------:R-:W-:-:S11]  /*5cb0*/  LOP3.LUT R86, R86, 0x1, RZ, 0x3c, !PT ;  /* 0x0000000156567812 */ /* 0x000fd600078e3cff */
[----:B------:R-:W-:Y:S05]  /*5cc0*/  @P1 BRA `(.L_x_110) ;  /* 0xffffffc000001947 */ /* 0x000fea000383ffff */
[----:B------:R-:W-:Y:S05]  /*5cd0*/  EXIT ;  /* 0x000000000000794d */ /* 0x000fea0003800000 */
.L_x_18:
[----:B------:R-:W-:-:S08]  /*5ce0*/  ISETP.NE.AND P0, PT, R22, RZ, PT ;  /* 0x000000ff1600720c */ /* 0x000fd00003f05270 */
[----:B--2-45:R-:W0:-:S00]  /*5cf0*/  USETMAXREG.DEALLOC.CTAPOOL 0x28 ;  /* 0x00000028000079c8 */ /* 0x034e0000080e0500 */
[----:B------:R-:W-:Y:S05]  /*5d00*/  @P0 EXIT ;  /* 0x000000000000094d */ /* 0x000fea0003800000 */
[----:B0-----:R-:W-:Y:S01]  /*5d10*/  LOP3.LUT P0, RZ, R17, 0xff, RZ, 0xc0, !PT ;  /* 0x000000ff11ff7812 */ /* 0x001fe2000780c0ff */
[----:B------:R-:W-:Y:S02]  /*5d20*/  IMAD.MOV.U32 R12, RZ, RZ, 0x1 ;  /* 0x00000001ff0c7424 */ /* 0x000fe400078e00ff */
[----:B------:R-:W-:-:S10]  /*5d30*/  IMAD.MOV.U32 R13, RZ, RZ, RZ ;  /* 0x000000ffff0d7224 */ /* 0x000fd400078e00ff */
[----:B------:R-:W-:Y:S05]  /*5d40*/  @!P0 BRA `(.L_x_111) ;  /* 0x0000000c001c8947 */ /* 0x000fea0003800000 */
[----:B------:R-:W0:Y:S01]  /*5d50*/  S2UR UR8, SR_CgaCtaId ;  /* 0x00000000000879c3 */ /* 0x000e220000008800 */
[----:B------:R-:W-:Y:S01]  /*5d60*/  LOP3.LUT P0, RZ, R11, 0x1f, RZ, 0xc0, !PT ;  /* 0x0000001f0bff7812 */ /* 0x000fe2000780c0ff */
[----:B------:R-:W-:Y:S01]  /*5d70*/  ULDC UR5, c[0x0][0x658] ;  /* 0x0001960000057ab9 */ /* 0x000fe20000000800 */
[----:B------:R-:W-:Y:S01]  /*5d80*/  UMOV UR6, 0xffffffff ;  /* 0xffffffff00067882 */ /* 0x000fe20000000000 */
[----:B------:R-:W-:Y:S01]  /*5d90*/  BSSY B0, `(.L_x_111) ;  /* 0x00000c2000007945 */ /* 0x000fe20003800000 */
[----:B------:R-:W-:Y:S01]  /*5da0*/  USHF.L.U32 UR6, UR6, UR5, URZ ;  /* 0x0000000506067299 */ /* 0x000fe2000800063f */
[C---:B------:R-:W-:Y:S01]  /*5db0*/  ISETP.NE.AND P2, PT, R10.reuse, RZ, PT ;  /* 0x000000ff0a00720c */ /* 0x040fe20003f45270 */
[----:B------:R-:W-:Y:S01]  /*5dc0*/  IMAD.MOV.U32 R15, RZ, RZ, 0x1 ;  /* 0x00000001ff0f7424 */ /* 0x000fe200078e00ff */
[----:B------:R-:W-:Y:S01]  /*5dd0*/  ISETP.NE.OR P0, PT, R10, RZ, !P0 ;  /* 0x000000ff0a00720c */ /* 0x000fe20004705670 */
[----:B------:R-:W-:Y:S01]  /*5de0*/  IMAD.MOV.U32 R12, RZ, RZ, 0x1 ;  /* 0x00000001ff0c7424 */ /* 0x000fe200078e00ff */
[----:B------:R-:W-:Y:S01]  /*5df0*/  LOP3.LUT R14, R7, 0x2, RZ, 0xfc, !PT ;  /* 0x00000002070e7812 */ /* 0x000fe200078efcff */
[----:B------:R-:W-:Y:S01]  /*5e00*/  IMAD.MOV.U32 R13, RZ, RZ, RZ ;  /* 0x000000ffff0d7224 */ /* 0x000fe200078e00ff */
[----:B------:R-:W-:Y:S01]  /*5e10*/  ULDC UR4, c[0x0][0x600] ;  /* 0x0001800000047ab9 */ /* 0x000fe20000000800 */
[----:B------:R-:W-:Y:S01]  /*5e20*/  UMOV UR7, 0x1 ;  /* 0x0000000100077882 */ /* 0x000fe20000000000 */
[----:B------:R-:W-:-:S02]  /*5e30*/  UIADD3 UR22, UR13, 0x1, URZ ;  /* 0x000000010d167890 */ /* 0x000fc4000fffe03f */
[----:B------:R-:W-:Y:S02]  /*5e40*/  UIADD3 UR15, UR4, -0x1, URZ ;  /* 0xffffffff040f7890 */ /* 0x000fe4000fffe03f */
[----:B------:R-:W-:Y:S02]  /*5e50*/  USHF.L.U32 UR17, UR7, UR5, URZ ;  /* 0x0000000507117299 */ /* 0x000fe4000800063f */
[----:B------:R-:W-:Y:S01]  /*5e60*/  ULOP3.LUT UR16, URZ, UR6, URZ, 0x33, !UPT ;  /* 0x000000063f107292 */ /* 0x000fe2000f8e333f */
[----:B------:R-:W-:Y:S01]  /*5e70*/  ULDC.64 UR20, c[0x0][0x198] ;  /* 0x0000660000147ab9 */ /* 0x000fe20000000a00 */
[----:B0-----:R-:W-:-:S10]  /*5e80*/  IMAD.U32 R17, RZ, RZ, UR8 ;  /* 0x00000008ff117e24 */ /* 0x001fd4000f8e00ff */
.L_x_123:
[----:B------:R-:W-:-:S03]  /*5e90*/  UMOV UR4, 0xffffffff ;  /* 0xffffffff00047882 */ /* 0x000fc60000000000 */
[----:B------:R-:W-:Y:S05]  /*5ea0*/  BRA.DIV UR4, `(.L_x_112) ;  /* 0x0000002e04347947 */ /* 0x000fea000b800000 */
[----:B------:R-:W-:-:S13]  /*5eb0*/  ELECT P1, URZ, PT ;  /* 0x00000000003f782f */ /* 0x000fda0003820000 */
.L_x_188:
[----:B------:R-:W0:Y:S01]  /*5ec0*/  LDC R10, c[0x0][0x28c] ;  /* 0x0000a300ff0a7b82 */ /* 0x000e220000000800 */
[----:B------:R-:W-:Y:S01]  /*5ed0*/  BSSY B1, `(.L_x_113) ;  /* 0x000003a000017945 */ /* 0x000fe20003800000 */
[----:B0-----:R-:W-:-:S13]  /*5ee0*/  ISETP.LT.OR P1, PT, R10, 0x1, !P1 ;  /* 0x000000010a00780c */ /* 0x001fda0004f21670 */
[----:B------:R-:W-:Y:S05]  /*5ef0*/  @P1 BRA `(.L_x_114) ;  /* 0x0000000000dc1947 */ /* 0x000fea0003800000 */
[----:B------:R-:W-:Y:S02]  /*5f00*/  IMAD R17, R6, 0x8, R17 ;  /* 0x0000000806117824 */ /* 0x000fe400078e0211 */
[----:B------:R-:W-:Y:S02]  /*5f10*/  IMAD.SHL.U32 R16, R4, 0x40, RZ ;  /* 0x0000004004107824 */ /* 0x000fe400078e00ff */
[----:B------:R-:W-:Y:S02]  /*5f20*/  IMAD.MOV.U32 R20, RZ, RZ, RZ ;  /* 0x000000ffff147224 */ /* 0x000fe400078e00ff */
[----:B------:R-:W-:Y:S02]  /*5f30*/  IMAD.U32 R22, RZ, RZ, UR22 ;  /* 0x00000016ff167e24 */ /* 0x000fe4000f8e00ff */
[----:B------:R-:W-:Y:S02]  /*5f40*/  IMAD.MOV.U32 R4, RZ, RZ, R12 ;  /* 0x000000ffff047224 */ /* 0x000fe400078e000c */
[----:B------:R-:W-:-:S02]  /*5f50*/  IMAD.MOV.U32 R6, RZ, RZ, R13 ;  /* 0x000000ffff067224 */ /* 0x000fc400078e000d */
[----:B------:R-:W-:-:S07]  /*5f60*/  IMAD.SHL.U32 R18, R17, 0x8, RZ ;  /* 0x0000000811127824 */ /* 0x000fce00078e00ff */
.L_x_118:
[----:B------:R-:W0:Y:S01]  /*5f70*/  S2UR UR4, SR_CgaCtaId ;  /* 0x00000000000479c3 */ /* 0x000e220000008800 */
[----:B------:R-:W-:-:S07]  /*5f80*/  MOV R10, 0x400 ;  /* 0x00000400000a7802 */ /* 0x000fce0000000f00 */
[----:B------:R-:W1:Y:S01]  /*5f90*/  @!P2 LDC R11, c[0x0][0x500] ;  /* 0x00014000ff0bab82 */ /* 0x000e620000000800 */
[----:B0-----:R-:W-:-:S05]  /*5fa0*/  IMAD.U32 R17, RZ, RZ, UR4 ;  /* 0x00000004ff117e24 */ /* 0x001fca000f8e00ff */
[----:B------:R-:W-:Y:S02]  /*5fb0*/  LEA R21, R17, R10, 0x18 ;  /* 0x0000000a11157211 */ /* 0x000fe400078ec0ff */
[----:B------:R-:W-:-:S03]  /*5fc0*/  SHF.L.U32 R10, R4, 0x1f, RZ ;  /* 0x0000001f040a7819 */ /* 0x000fc600000006ff */
[----:B------:R-:W-:-:S04]  /*5fd0*/  IMAD R19, R6, 0x8, R21 ;  /* 0x0000000806137824 */ /* 0x000fc800078e0215 */
[----:B------:R-:W0:Y:S02]  /*5fe0*/  SYNCS.PHASECHK.TRANS64.TRYWAIT P1, [R19+URZ+0x1c0], R10 ;  /* 0x0001c00a130075a7 */ /* 0x000e24000802017f */
[----:B01----:R-:W-:Y:S05]  /*5ff0*/  @!P1 BRA `(.L_x_115) ;  /* 0x0000002c00009947 */ /* 0x003fea0003800000 */
.L_x_189:
[----:B0-----:R-:W-:Y:S01]  /*6000*/  PRMT R10, R14, 0x9910, RZ ;  /* 0x000099100e0a7816 */ /* 0x001fe200000000ff */
[----:B------:R0:W-:Y:S03]  /*6010*/  @!P2 SYNCS.ARRIVE.TRANS64 RZ, [R19+URZ], R11 ;  /* 0x0000000b13ffa9a7 */ /* 0x0001e6000800003f */
[----:B------:R-:W-:-:S13]  /*6020*/  ISETP.NE.AND P1, PT, R10, 0x2, PT ;  /* 0x000000020a00780c */ /* 0x000fda0003f25270 */
[----:B0-----:R-:W-:Y:S05]  /*6030*/  @P1 BRA `(.L_x_116) ;  /* 0x0000000000041947 */ /* 0x001fea0003800000 */
[----:B------:R-:W-:Y:S01]  /*6040*/  BPT.TRAP 0x1 ;  /* 0x000000040000795c */ /* 0x000fe20000300000 */
.L_x_116:
[----:B------:R-:W-:Y:S05]  /*6050*/  @P0 BRA `(.L_x_117) ;  /* 0x0000000000040947 */ /* 0x000fea0003800000 */
[----:B------:R-:W-:Y:S01]  /*6060*/  BPT.TRAP 0x1 ;  /* 0x000000040000795c */ /* 0x000fe20000300000 */
.L_x_117:
[----:B------:R-:W-:Y:S01]  /*6070*/  IMAD.SHL.U32 R10, R6, 0x800, RZ ;  /* 0x00000800060a7824 */ /* 0x000fe200078e00ff */
[----:B------:R-:W-:Y:S01]  /*6080*/  R2UR UR8, R21 ;  /* 0x00000000150872ca */ /* 0x000fe200000e0000 */
[----:B------:R-:W-:Y:S01]  /*6090*/  VIADD R22, R22, 0xffffffff ;  /* 0xffffffff16167836 */ /* 0x000fe20000000000 */
[----:B------:R-:W-:Y:S01]  /*60a0*/  R2UR UR9, R19 ;  /* 0x00000000130972ca */ /* 0x000fe200000e0000 */
[--C-:B------:R-:W-:Y:S01]  /*60b0*/  IMAD R11, R17, 0x100, R10.reuse ;  /* 0x00000100110b7824 */ /* 0x100fe200078e020a */
[----:B------:R-:W-:Y:S01]  /*60c0*/  IADD3 R10, R21, 0x1c480, R10 ;  /* 0x0001c480150a7810 */ /* 0x000fe20007ffe00a */
[----:B------:R-:W-:Y:S01]  /*60d0*/  UIADD3 UR4, UP0, UR20, 0xf0, URZ ;  /* 0x000000f014047890 */ /* 0x000fe2000ff1e03f */
[----:B------:R-:W-:Y:S01]  /*60e0*/  R2UR UR11, R18 ;  /* 0x00000000120b72ca */ /* 0x000fe200000e0000 */
[----:B------:R-:W-:Y:S01]  /*60f0*/  UIADD3 UR24, UP1, UR20, 0x1f0, URZ ;  /* 0x000001f014187890 */ /* 0x000fe2000ff3e03f */
[----:B------:R-:W-:Y:S01]  /*6100*/  R2UR UR5, R11 ;  /* 0x000000000b0572ca */ /* 0x000fe200000e0000 */
[----:B------:R-:W-:Y:S01]  /*6110*/  VIADD R6, R6, 0x1 ;  /* 0x0000000106067836 */ /* 0x000fe20000000000 */
[----:B------:R-:W-:Y:S01]  /*6120*/  R2UR UR10, R20 ;  /* 0x00000000140a72ca */ /* 0x000fe200000e0000 */
[----:B------:R-:W-:Y:S01]  /*6130*/  UIADD3.X UR25, URZ, UR21, URZ, UP1, !UPT ;  /* 0x000000153f197290 */ /* 0x000fe20008ffe43f */
[----:B------:R-:W-:Y:S01]  /*6140*/  R2UR UR12, R5 ;  /* 0x00000000050c72ca */ /* 0x000fe200000e0000 */
[----:B------:R-:W-:Y:S01]  /*6150*/  UMOV UR19, 0xff0000 ;  /* 0x00ff000000137882 */ /* 0x000fe20000000000 */
[----:B------:R-:W-:Y:S01]  /*6160*/  R2UR UR14, R10 ;  /* 0x000000000a0e72ca */ /* 0x000fe200000e0000 */
[----:B------:R-:W-:Y:S01]  /*6170*/  UMOV UR6, 0x0 ;  /* 0x0000000000067882 */ /* 0x000fe20000000000 */
[----:B------:R-:W-:Y:S01]  /*6180*/  R2UR UR18, R16 ;  /* 0x00000000101272ca */ /* 0x000fe200000e0000 */
[----:B------:R-:W-:Y:S01]  /*6190*/  UMOV UR7, 0x10000000 ;  /* 0x1000000000077882 */ /* 0x000fe20000000000 */
[----:B------:R-:W-:Y:S01]  /*61a0*/  ISETP.GT.AND P3, PT, R22, 0x1, PT ;  /* 0x000000011600780c */ /* 0x000fe20003f64270 */
[----:B------:R-:W-:Y:S01]  /*61b0*/  VIADD R20, R20, 0x20 ;  /* 0x0000002014147836 */ /* 0x000fe20000000000 */
[----:B------:R-:W-:Y:S01]  /*61c0*/  ISETP.NE.AND P1, PT, R6, 0x38, PT ;  /* 0x000000380600780c */ /* 0x000fe20003f25270 */
[----:B------:R-:W-:-:S02]  /*61d0*/  UIADD3 UR8, UR8, 0x480, UR5 ;  /* 0x0000048008087890 */ /* 0x000fc4000fffe005 */
[----:B------:R-:W-:Y:S01]  /*61e0*/  UIADD3.X UR5, URZ, UR21, URZ, UP0, !UPT ;  /* 0x000000153f057290 */ /* 0x000fe200087fe43f */
[----:B------:R-:W-:Y:S02]  /*61f0*/  SEL R11, RZ, 0x1, P1 ;  /* 0x00000001ff0b7807 */ /* 0x000fe40000800000 */
[----:B------:R-:W-:Y:S02]  /*6200*/  SEL R6, R6, RZ, P1 ;  /* 0x000000ff06067207 */ /* 0x000fe40000800000 */
[----:B------:R-:W-:-:S04]  /*6210*/  LOP3.LUT R4, R4, R11, RZ, 0x3c, !PT ;  /* 0x0000000b04047212 */ /* 0x000fc800078e3cff */
[----:B------:R0:W-:Y:S02]  /*6220*/  UTMALDG.3D.MULTICAST [UR8], [UR4], UR19, desc[UR6] ;  /* 0x00000608040073b4 */ /* 0x0001e40008011813 */
[----:B0-----:R-:W-:Y:S01]  /*6230*/  UMOV UR8, UR14 ;  /* 0x0000000e00087c82 */ /* 0x001fe20008000000 */
[----:B------:R-:W-:Y:S02]  /*6240*/  UMOV UR11, UR18 ;  /* 0x00000012000b7c82 */ /* 0x000fe40008000000 */
[----:B------:R0:W-:Y:S02]  /*6250*/  UTMALDG.3D [UR8], [UR24], desc[UR6] ;  /* 0x00000608180075b4 */ /* 0x0001e40008011000 */
[----:B0-----:R-:W-:Y:S05]  /*6260*/  @P3 BRA `(.L_x_118) ;  /* 0xfffffffc00403947 */ /* 0x001fea000383ffff */
.L_x_114:
[----:B------:R-:W-:Y:S05]  /*6270*/  BSYNC B1 ;  /* 0x0000000000017941 */ /* 0x000fea0003800000 */
.L_x_113:
[----:B------:R-:W-:Y:S01]  /*6280*/  LOP3.LUT P5, RZ, R15, 0xff, RZ, 0xc0, !PT ;  /* 0x000000ff0fff7812 */ /* 0x000fe200078ac0ff */
[----:B------:R-:W-:Y:S01]  /*6290*/  VIADD R13, R13, UR13 ;  /* 0x0000000d0d0d7c36 */ /* 0x000fe20008000000 */
[----:B------:R-:W-:Y:S01]  /*62a0*/  ULDC.64 UR4, c[0x0][0x650] ;  /* 0x0001940000047ab9 */ /* 0x000fe20000000a00 */
[----:B------:R-:W-:Y:S01]  /*62b0*/  IMAD.U32 R5, RZ, RZ, UR13 ;  /* 0x0000000dff057e24 */ /* 0x000fe2000f8e00ff */
[----:B------:R-:W-:Y:S01]  /*62c0*/  UISETP.GE.U32.AND UP0, UPT, UR13, 0x38, UPT ;  /* 0x000000380d00788c */ /* 0x000fe2000bf06070 */
[----:B------:R-:W-:Y:S01]  /*62d0*/  BSSY B1, `(.L_x_119) ;  /* 0x000006b000017945 */ /* 0x000fe20003800000 */
[----:B------:R-:W-:Y:S01]  /*62e0*/  ISETP.GT.U32.AND P1, PT, R13, 0x37, PT ;  /* 0x000000370d00780c */ /* 0x000fe20003f24070 */
[----:B------:R-:W-:Y:S01]  /*62f0*/  IMAD.MOV.U32 R6, RZ, RZ, -0x1 ;  /* 0xffffffffff067424 */ /* 0x000fe200078e00ff */
[----:B------:R-:W-:Y:S02]  /*6300*/  PRMT R10, RZ, 0x7610, R10 ;  /* 0x00007610ff0a7816 */ /* 0x000fe4000000000a */
[----:B------:R-:W-:-:S02]  /*6310*/  ISETP.LT.U32.AND P1, PT, R5, 0x38, P1 ;  /* 0x000000380500780c */ /* 0x000fc40000f21070 */
[----:B------:R-:W-:Y:S01]  /*6320*/  PLOP3.LUT P3, PT, PT, PT, UP0, 0x80, 0x0 ;  /* 0x000000000000781c */ /* 0x000fe20003f6f008 */
[----:B------:R-:W0:Y:S01]  /*6330*/  @P5 S2R R17, SR_CgaCtaId ;  /* 0x0000000000115919 */ /* 0x000e220000008800 */
[----:B------:R-:W-:Y:S02]  /*6340*/  @P5 MOV R4, 0x400 ;  /* 0x0000040000045802 */ /* 0x000fe40000000f00 */
[----:B------:R-:W-:Y:S02]  /*6350*/  SEL R11, RZ, 0x1, !P1 ;  /* 0x00000001ff0b7807 */ /* 0x000fe40004800000 */
[----:B------:R-:W-:Y:S02]  /*6360*/  PRMT R15, RZ, 0x7610, R15 ;  /* 0x00007610ff0f7816 */ /* 0x000fe4000000000f */
[----:B------:R-:W-:Y:S02]  /*6370*/  LOP3.LUT R12, R12, R11, RZ, 0x3c, !PT ;  /* 0x0000000b0c0c7212 */ /* 0x000fe400078e3cff */
[----:B0-----:R-:W-:-:S04]  /*6380*/  @P5 LEA R4, R17, R4, 0x18 ;  /* 0x0000000411045211 */ /* 0x001fc800078ec0ff */
[----:B------:R0:W-:Y:S01]  /*6390*/  @P5 SYNCS.ARRIVE.TRANS64.A1T0 RZ, [R4+URZ+0x3b8], RZ ;  /* 0x0003b8ff04ff59a7 */ /* 0x0001e2000810003f */
[----:B------:R-:W-:-:S04]  /*63a0*/  IADD3 R2, P5, R2, R8, RZ ;  /* 0x0000000802027210 */ /* 0x000fc80007fbe0ff */
[----:B------:R-:W-:Y:S01]  /*63b0*/  ISETP.GE.U32.AND P1, PT, R2, UR4, PT ;  /* 0x0000000402007c0c */ /* 0x000fe2000bf26070 */
[----:B------:R-:W-:Y:S01]  /*63c0*/  IMAD.X R3, R3, 0x1, R0, P5 ;  /* 0x0000000103037824 */ /* 0x000fe200028e0600 */
[----:B0-----:R-:W-:-:S04]  /*63d0*/  SHF.R.U32.HI R4, RZ, 0x3, R13 ;  /* 0x00000003ff047819 */ /* 0x001fc8000001160d */
[----:B------:R-:W-:Y:S01]  /*63e0*/  ISETP.GE.U32.AND.EX P1, PT, R3, UR5, PT, P1 ;  /* 0x0000000503007c0c */ /* 0x000fe2000bf26110 */
[----:B------:R-:W-:-:S04]  /*63f0*/  IMAD.WIDE.U32 R4, R4, 0x24924925, RZ ;  /* 0x2492492504047825 */ /* 0x000fc800078e00ff */
[----:B------:R-:W-:Y:S01]  /*6400*/  IMAD R13, R5, -0x38, R13 ;  /* 0xffffffc8050d7824 */ /* 0x000fe200078e020d */
[----:B------:R-:W-:Y:S01]  /*6410*/  @P3 LOP3.LUT R12, R12, 0x1, R5, 0x78, !PT ;  /* 0x000000010c0c3812 */ /* 0x000fe200078e7805 */
[----:B------:R-:W-:Y:S02]  /*6420*/  IMAD.MOV.U32 R4, RZ, RZ, -0x1 ;  /* 0xffffffffff047424 */ /* 0x000fe400078e00ff */
[----:B------:R-:W-:-:S04]  /*6430*/  IMAD.MOV.U32 R5, RZ, RZ, -0x1 ;  /* 0xffffffffff057424 */ /* 0x000fc800078e00ff */
[----:B------:R-:W-:Y:S05]  /*6440*/  @P1 BRA `(.L_x_120) ;  /* 0x00000004004c1947 */ /* 0x000fea0003800000 */
[----:B------:R-:W0:Y:S01]  /*6450*/  S2R R18, SR_CTAID.X ;  /* 0x0000000000127919 */ /* 0x000e220000002500 */
[----:B------:R-:W-:Y:S01]  /*6460*/  ULDC.64 UR4, c[0x0][0x628] ;  /* 0x00018a0000047ab9 */ /* 0x000fe20000000a00 */
[----:B------:R-:W1:Y:S01]  /*6470*/  LDC R19, c[0x0][0x144] ;  /* 0x00005100ff137b82 */ /* 0x000e620000000800 */
[----:B------:R-:W-:Y:S01]  /*6480*/  ISETP.NE.U32.AND P1, PT, RZ, UR4, PT ;  /* 0x00000004ff007c0c */ /* 0x000fe2000bf25070 */
[----:B------:R-:W2:Y:S01]  /*6490*/  S2R R6, SR_CTAID.Y ;  /* 0x0000000000067919 */ /* 0x000ea20000002600 */
[----:B------:R-:W-:Y:S01]  /*64a0*/  ULDC UR7, c[0x0][0x630] ;  /* 0x00018c0000077ab9 */ /* 0x000fe20000000800 */
[----:B------:R-:W-:Y:S01]  /*64b0*/  ULDC UR8, c[0x0][0x150] ;  /* 0x0000540000087ab9 */ /* 0x000fe20000000800 */
[----:B------:R-:W-:Y:S01]  /*64c0*/  ISETP.NE.AND.EX P1, PT, RZ, UR5, PT, P1 ;  /* 0x00000005ff007c0c */ /* 0x000fe2000bf25310 */
[----:B------:R-:W-:Y:S02]  /*64d0*/  IMAD.MOV.U32 R4, RZ, RZ, R2 ;  /* 0x000000ffff047224 */ /* 0x000fe400078e0002 */
[----:B------:R-:W-:Y:S01]  /*64e0*/  IMAD.MOV.U32 R5, RZ, RZ, R3 ;  /* 0x000000ffff057224 */ /* 0x000fe200078e0003 */
[----:B0-----:R-:W-:-:S09]  /*64f0*/  I2FP.F32.U32 R20, R18 ;  /* 0x0000001200147245 */ /* 0x001fd20000201000 */
[----:B------:R-:W-:Y:S05]  /*6500*/  @!P1 BRA `(.L_x_121) ;  /* 0x0000000000289947 */ /* 0x000fea0003800000 */
[----:B------:R-:W-:Y:S02]  /*6510*/  ULDC UR6, c[0x0][0x634] ;  /* 0x00018d0000067ab9 */ /* 0x000fe40000000800 */
[----:B------:R-:W-:-:S05]  /*6520*/  IADD3 R5, P1, R2, UR6, RZ ;  /* 0x0000000602057c10 */ /* 0x000fca000ff3e0ff */
[----:B------:R-:W-:-:S04]  /*6530*/  IMAD.X R21, RZ, RZ, R3, P1 ;  /* 0x000000ffff157224 */ /* 0x000fc800008e0603 */
[----:B------:R-:W-:-:S04]  /*6540*/  IMAD.WIDE.U32 R10, R21, UR4, RZ ;  /* 0x00000004150a7c25 */ /* 0x000fc8000f8e00ff */
[----:B------:R-:W-:-:S04]  /*6550*/  IMAD.WIDE.U32 R10, P1, R5, UR5, R10 ;  /* 0x00000005050a7c25 */ /* 0x000fc8000f82000a */
[----:B------:R-:W-:-:S04]  /*6560*/  IMAD.WIDE.U32 R4, R5, UR4, RZ ;  /* 0x0000000405047c25 */ /* 0x000fc8000f8e00ff */
[----:B------:R-:W-:Y:S01]  /*6570*/  IMAD.MOV.U32 R4, RZ, RZ, R11 ;  /* 0x000000ffff047224 */ /* 0x000fe200078e000b */
[----:B------:R-:W-:Y:S01]  /*6580*/  IADD3 RZ, P3, R5, R10, RZ ;  /* 0x0000000a05ff7210 */ /* 0x000fe20007f7e0ff */
[----:B------:R-:W-:-:S04]  /*6590*/  IMAD.X R5, RZ, RZ, RZ, P1 ;  /* 0x000000ffff057224 */ /* 0x000fc800008e06ff */
[----:B------:R-:W-:-:S08]  /*65a0*/  IMAD.WIDE.U32.X R4, R21, UR5, R4, P3 ;  /* 0x0000000515047c25 */ /* 0x000fd000098e0404 */
.L_x_121:
[----:B------:R-:W-:Y:S01]  /*65b0*/  FMUL R20, R20, UR8 ;  /* 0x0000000814147c20 */ /* 0x000fe20008400000 */
[--C-:B------:R-:W-:Y:S01]  /*65c0*/  SHF.R.U64 R16, R4, UR7, R5.reuse ;  /* 0x0000000704107c19 */ /* 0x100fe20008001205 */
[----:B------:R-:W-:Y:S01]  /*65d0*/  ULDC.64 UR4, c[0x0][0x620] ;  /* 0x0001880000047ab9 */ /* 0x000fe20000000a00 */
[----:B------:R-:W-:Y:S01]  /*65e0*/  SHF.R.U32.HI R4, RZ, UR7, R5 ;  /* 0x00000007ff047c19 */ /* 0x000fe20008011605 */
[----:B------:R-:W-:Y:S01]  /*65f0*/  ULDC.64 UR6, c[0x0][0x640] ;  /* 0x0001900000067ab9 */ /* 0x000fe20000000a00 */
[----:B------:R-:W-:Y:S01]  /*6600*/  IADD3 R5, P1, RZ, -R16, RZ ;  /* 0x80000010ff057210 */ /* 0x000fe20007f3e0ff */
[----:B------:R-:W0:Y:S01]  /*6610*/  F2I.U32.TRUNC.NTZ R20, R20 ;  /* 0x0000001400147305 */ /* 0x000e22000020f000 */
[----:B------:R-:W3:Y:S03]  /*6620*/  LDC R21, c[0x0][0x148] ;  /* 0x00005200ff157b82 */ /* 0x000ee60000000800 */
[----:B------:R-:W-:Y:S01]  /*6630*/  IMAD.X R4, RZ, RZ, ~R4, P1 ;  /* 0x000000ffff047224 */ /* 0x000fe200008e0e04 */
[----:B------:R-:W-:-:S03]  /*6640*/  ISETP.NE.U32.AND P1, PT, RZ, UR6, PT ;  /* 0x00000006ff007c0c */ /* 0x000fc6000bf25070 */
[----:B------:R-:W-:Y:S01]  /*6650*/  IMAD R4, R4, UR4, RZ ;  /* 0x0000000404047c24 */ /* 0x000fe2000f8e02ff */
[----:B------:R-:W-:-:S03]  /*6660*/  ISETP.NE.AND.EX P1, PT, RZ, UR7, PT, P1 ;  /* 0x00000007ff007c0c */ /* 0x000fc6000bf25310 */
[C---:B------:R-:W-:Y:S01]  /*6670*/  IMAD R11, R5.reuse, UR5, R4 ;  /* 0x00000005050b7c24 */ /* 0x040fe2000f8e0204 */
[----:B------:R-:W-:Y:S01]  /*6680*/  ULDC UR5, c[0x0][0x154] ;  /* 0x0000550000057ab9 */ /* 0x000fe20000000800 */
[----:B------:R-:W-:Y:S01]  /*6690*/  IMAD.WIDE.U32 R4, R5, UR4, R2 ;  /* 0x0000000405047c25 */ /* 0x000fe2000f8e0002 */
[----:B------:R-:W-:-:S03]  /*66a0*/  ULDC UR4, c[0x0][0x618] ;  /* 0x0001860000047ab9 */ /* 0x000fc60000000800 */
[----:B0-----:R-:W-:Y:S02]  /*66b0*/  IMAD.MOV R10, RZ, RZ, -R20 ;  /* 0x000000ffff0a7224 */ /* 0x001fe400078e0a14 */
[----:B------:R-:W-:Y:S02]  /*66c0*/  IMAD.IADD R5, R5, 0x1, R11 ;  /* 0x0000000105057824 */ /* 0x000fe400078e020b */
[----:B-1----:R-:W-:Y:S01]  /*66d0*/  IMAD R18, R19, R10, R18 ;  /* 0x0000000a13127224 */ /* 0x002fe200078e0212 */
[----:B--2---:R-:W-:Y:S02]  /*66e0*/  I2FP.F32.U32 R10, R6 ;  /* 0x00000006000a7245 */ /* 0x004fe40000201000 */
[--C-:B------:R-:W-:Y:S02]  /*66f0*/  SHF.R.U64 R19, R4, UR4, R5.reuse ;  /* 0x0000000404137c19 */ /* 0x100fe40008001205 */
[----:B------:R-:W-:Y:S01]  /*6700*/  SHF.R.U32.HI R4, RZ, UR4, R5 ;  /* 0x00000004ff047c19 */ /* 0x000fe20008011605 */
[----:B------:R-:W-:Y:S01]  /*6710*/  FMUL R10, R10, UR5 ;  /* 0x000000050a0a7c20 */ /* 0x000fe20008400000 */
[----:B------:R-:W-:-:S02]  /*6720*/  ULDC UR4, c[0x0][0x608] ;  /* 0x0001820000047ab9 */ /* 0x000fc40000000800 */
[--C-:B------:R-:W-:Y:S01]  /*6730*/  SHF.R.U64 R22, R19, UR4, R4.reuse ;  /* 0x0000000413167c19 */ /* 0x100fe20008001204 */
[----:B------:R0:W1:Y:S01]  /*6740*/  F2I.U32.TRUNC.NTZ R24, R10 ;  /* 0x0000000a00187305 */ /* 0x000062000020f000 */
[----:B------:R-:W-:Y:S01]  /*6750*/  SHF.R.U32.HI R5, RZ, UR4, R4 ;  /* 0x00000004ff057c19 */ /* 0x000fe20008011604 */
[----:B------:R-:W-:-:S03]  /*6760*/  ULDC UR4, c[0x0][0x658] ;  /* 0x0001960000047ab9 */ /* 0x000fc60000000800 */
[--C-:B------:R-:W-:Y:S02]  /*6770*/  SHF.R.U64 R20, R22, UR4, R5.reuse ;  /* 0x0000000416147c19 */ /* 0x100fe40008001205 */
[----:B------:R-:W-:-:S03]  /*6780*/  SHF.R.U32.HI R23, RZ, UR4, R5 ;  /* 0x00000004ff177c19 */ /* 0x000fc60008011605 */
[----:B------:R-:W-:Y:S02]  /*6790*/  IMAD.MOV.U32 R4, RZ, RZ, R20 ;  /* 0x000000ffff047224 */ /* 0x000fe400078e0014 */
[----:B------:R-:W-:Y:S01]  /*67a0*/  IMAD.MOV.U32 R5, RZ, RZ, R23 ;  /* 0x000000ffff057224 */ /* 0x000fe200078e0017 */
[----:B0-----:R-:W-:Y:S06]  /*67b0*/  @!P1 BRA `(.L_x_122) ;  /* 0x0000000000289947 */ /* 0x001fec0003800000 */
        /* <DEDUP_REMOVED lines=10> */
.L_x_122:
[----:B------:R-:W-:Y:S01]  /*6860*/  ULDC UR4, c[0x0][0x648] ;  /* 0x0001920000047ab9 */ /* 0x000fe20000000800 */
[----:B------:R-:W-:Y:S01]  /*6870*/  LOP3.LUT R22, R22, UR16, RZ, 0xc0, !PT ;  /* 0x0000001016167c12 */ /* 0x000fe2000f8ec0ff */
[----:B-1----:R-:W-:Y:S01]  /*6880*/  IMAD.MOV R24, RZ, RZ, -R24 ;  /* 0x000000ffff187224 */ /* 0x002fe200078e0a18 */
[----:B------:R-:W-:Y:S01]  /*6890*/  SHF.R.U64 R5, R4, UR4, R5 ;  /* 0x0000000404057c19 */ /* 0x000fe20008001205 */
[----:B------:R-:W-:Y:S01]  /*68a0*/  ULDC UR4, c[0x0][0x638] ;  /* 0x00018e0000047ab9 */ /* 0x000fe20000000800 */
[----:B------:R-:W-:Y:S01]  /*68b0*/  LOP3.LUT R19, R19, UR15, RZ, 0xc0, !PT ;  /* 0x0000000f13137c12 */ /* 0x000fe2000f8ec0ff */
[----:B---3--:R-:W-:Y:S01]  /*68c0*/  @P4 IMAD R18, R21, R24, R6 ;  /* 0x0000001815124224 */ /* 0x008fe200078e0206 */
[----:B------:R-:W-:Y:S01]  /*68d0*/  ULDC UR5, c[0x0][0x610] ;  /* 0x0001840000057ab9 */ /* 0x000fe20000000800 */
[----:B------:R-:W-:Y:S02]  /*68e0*/  IMAD.MOV R11, RZ, RZ, -R5 ;  /* 0x000000ffff0b7224 */ /* 0x000fe400078e0a05 */
[----:B------:R-:W-:-:S02]  /*68f0*/  IMAD R5, R5, UR17, R22 ;  /* 0x0000001105057c24 */ /* 0x000fc4000f8e0216 */
[----:B------:R-:W-:Y:S01]  /*6900*/  IMAD R20, R11, UR4, R20 ;  /* 0x000000040b147c24 */ /* 0x000fe2000f8e0214 */
[----:B------:R-:W-:Y:S01]  /*6910*/  ULDC UR4, c[0x0][0x600] ;  /* 0x0001800000047ab9 */ /* 0x000fe20000000800 */
[----:B------:R-:W-:Y:S02]  /*6920*/  IMAD R18, R5, UR5, R18 ;  /* 0x0000000505127c24 */ /* 0x000fe4000f8e0212 */
[----:B------:R-:W-:Y:S02]  /*6930*/  IMAD R5, R20, UR4, R19 ;  /* 0x0000000414057c24 */ /* 0x000fe4000f8e0213 */
[----:B------:R-:W-:-:S03]  /*6940*/  IMAD.MOV.U32 R10, RZ, RZ, 0x1 ;  /* 0x00000001ff0a7424 */ /* 0x000fc600078e00ff */
[----:B------:R-:W-:Y:S02]  /*6950*/  SEL R4, R5, R18, !P4 ;  /* 0x0000001205047207 */ /* 0x000fe40006000000 */
[----:B------:R-:W-:Y:S01]  /*6960*/  SEL R6, R18, R5, !P4 ;  /* 0x0000000512067207 */ /* 0x000fe20006000000 */
[----:B------:R-:W-:-:S07]  /*6970*/  IMAD.MOV.U32 R5, RZ, RZ, R16 ;  /* 0x000000ffff057224 */ /* 0x000fce00078e0010 */
.L_x_120:
[----:B------:R-:W-:Y:S05]  /*6980*/  BSYNC B1 ;  /* 0x0000000000017941 */ /* 0x000fea0003800000 */
.L_x_119:
[----:B------:R-:W-:-:S13]  /*6990*/  LOP3.LUT P1, RZ, R10, 0xff, RZ, 0xc0, !PT ;  /* 0x000000ff0aff7812 */ /* 0x000fda000782c0ff */
[----:B------:R-:W-:Y:S05]  /*69a0*/  @P1 BRA `(.L_x_123) ;  /* 0xfffffff400381947 */ /* 0x000fea000383ffff */
[----:B------:R-:W-:Y:S05]  /*69b0*/  BSYNC B0 ;  /* 0x0000000000007941 */ /* 0x000fea0003800000 */
.L_x_111:
[----:B------:R-:W-:-:S03]  /*69c0*/  UMOV UR4, 0xffffffff ;  /* 0xffffffff00047882 */ /* 0x000fc60000000000 */
[----:B------:R-:W-:Y:S05]  /*69d0*/  BRA.DIV UR4, `(.L_x_124) ;  /* 0x00000022049c7947 */ /* 0x000fea000b800000 */
[----:B------:R-:W-:-:S13]  /*69e0*/  ELECT P0, URZ, PT ;  /* 0x00000000003f782f */ /* 0x000fda0003800000 */
.L_x_192:
[----:B------:R-:W-:Y:S04]  /*69f0*/  BSSY B0, `(.L_x_125) ;  /* 0x00001ff000007945 */ /* 0x000fe80003800000 */
[----:B------:R-:W-:Y:S05]  /*6a00*/  @!P0 BRA `(.L_x_126) ;  /* 0x0000001c00f48947 */ /* 0x000fea0003800000 */
[----:B------:R-:W-:-:S04]  /*6a10*/  LOP3.LUT R7, R7, 0x2, RZ, 0xfc, !PT ;  /* 0x0000000207077812 */ /* 0x000fc800078efcff */
[----:B------:R-:W-:-:S13]  /*6a20*/  ISETP.NE.AND P0, PT, R7, 0x3, PT ;  /* 0x000000030700780c */ /* 0x000fda0003f05270 */
[----:B------:R-:W-:Y:S05]  /*6a30*/  @!P0 BRA `(.L_x_127) ;  /* 0x0000000000048947 */ /* 0x000fea0003800000 */
[----:B------:R-:W-:Y:S01]  /*6a40*/  BPT.TRAP 0x1 ;  /* 0x000000040000795c */ /* 0x000fe20000300000 */
.L_x_127:
[----:B------:R-:W0:Y:S01]  /*6a50*/  S2R R3, SR_CgaCtaId ;  /* 0x0000000000037919 */ /* 0x000e220000008800 */
[----:B------:R-:W-:Y:S02]  /*6a60*/  MOV R0, 0x400 ;  /* 0x0000040000007802 */ /* 0x000fe40000000f00 */
[----:B------:R-:W-:Y:S02]  /*6a70*/  SHF.L.U32 R2, R12, 0x1f, RZ ;  /* 0x0000001f0c027819 */ /* 0x000fe400000006ff */
[----:B0-----:R-:W-:-:S05]  /*6a80*/  LEA R0, R3, R0, 0x18 ;  /* 0x0000000003007211 */ /* 0x001fca00078ec0ff */
[----:B------:R-:W-:-:S04]  /*6a90*/  VIADD R0, R0, 0x1c0 ;  /* 0x000001c000007836 */ /* 0x000fc80000000000 */
[C---:B------:R-:W-:Y:S02]  /*6aa0*/  IMAD R5, R13.reuse, 0x8, R0 ;  /* 0x000000080d057824 */ /* 0x040fe400078e0200 */
[----:B------:R-:W-:Y:S02]  /*6ab0*/  VIADD R13, R13, 0x1 ;  /* 0x000000010d0d7836 */ /* 0x000fe40000000000 */
[----:B------:R-:W0:Y:S03]  /*6ac0*/  SYNCS.PHASECHK.TRANS64.TRYWAIT P0, [R5+URZ], R2 ;  /* 0x00000002050075a7 */ /* 0x000e26000800017f */
[----:B------:R-:W-:-:S04]  /*6ad0*/  ISETP.NE.AND P1, PT, R13, 0x38, PT ;  /* 0x000000380d00780c */ /* 0x000fc80003f25270 */
[----:B------:R-:W-:Y:S02]  /*6ae0*/  SEL R3, RZ, 0x1, P1 ;  /* 0x00000001ff037807 */ /* 0x000fe40000800000 */
[----:B------:R-:W-:Y:S02]  /*6af0*/  SEL R13, R13, RZ, P1 ;  /* 0x000000ff0d0d7207 */ /* 0x000fe40000800000 */
[----:B------:R-:W-:-:S03]  /*6b00*/  LOP3.LUT R12, R12, R3, RZ, 0x3c, !PT ;  /* 0x000000030c0c7212 */ /* 0x000fc600078e3cff */
[----:B------:R-:W-:Y:S01]  /*6b10*/  IMAD R7, R13, 0x8, R0 ;  /* 0x000000080d077824 */ /* 0x000fe200078e0200 */
[----:B------:R-:W-:Y:S01]  /*6b20*/  SHF.L.U32 R4, R12, 0x1f, RZ ;  /* 0x0000001f0c047819 */ /* 0x000fe200000006ff */
[----:B0-----:R-:W-:Y:S06]  /*6b30*/  @!P0 BRA `(.L_x_128) ;  /* 0x0000002000688947 */ /* 0x001fec0003800000 */
.L_x_193:
[----:B------:R-:W1:Y:S01]  /*6b40*/  SYNCS.PHASECHK.TRANS64.TRYWAIT P0, [R7+URZ], R4 ;  /* 0x00000004070075a7 */ /* 0x000e62000800017f */
[----:B0-----:R-:W-:-:S05]  /*6b50*/  VIADD R2, R13, 0x1 ;  /* 0x000000010d027836 */ /* 0x001fca0000000000 */
[----:B------:R-:W-:-:S04]  /*6b60*/  ISETP.NE.AND P1, PT, R2, 0x38, PT ;  /* 0x000000380200780c */ /* 0x000fc80003f25270 */
[----:B------:R-:W-:Y:S02]  /*6b70*/  SEL R3, RZ, 0x1, P1 ;  /* 0x00000001ff037807 */ /* 0x000fe40000800000 */
[----:B------:R-:W-:Y:S02]  /*6b80*/  SEL R9, R2, RZ, P1 ;  /* 0x000000ff02097207 */ /* 0x000fe40000800000 */
[----:B------:R-:W-:-:S03]  /*6b90*/  LOP3.LUT R12, R12, R3, RZ, 0x3c, !PT ;  /* 0x000000030c0c7212 */ /* 0x000fc600078e3cff */
[----:B------:R-:W-:Y:S01]  /*6ba0*/  IMAD R6, R9, 0x8, R0 ;  /* 0x0000000809067824 */ /* 0x000fe200078e0200 */
[----:B------:R-:W-:Y:S01]  /*6bb0*/  SHF.L.U32 R5, R12, 0x1f, RZ ;  /* 0x0000001f0c057819 */ /* 0x000fe200000006ff */
[----:B-1----:R-:W-:Y:S06]  /*6bc0*/  @!P0 BRA `(.L_x_129) ;  /* 0x0000002000588947 */ /* 0x002fec0003800000 */
.L_x_194:
[----:B------:R-:W1:Y:S01]  /*6bd0*/  SYNCS.PHASECHK.TRANS64.TRYWAIT P0, [R6+URZ], R5 ;  /* 0x00000005060075a7 */ /* 0x000e62000800017f */
[----:B------:R-:W-:-:S05]  /*6be0*/  VIADD R2, R9, 0x1 ;  /* 0x0000000109027836 */ /* 0x000fca0000000000 */
[----:B------:R-:W-:-:S04]  /*6bf0*/  ISETP.NE.AND P1, PT, R2, 0x38, PT ;  /* 0x000000380200780c */ /* 0x000fc80003f25270 */
[----:B------:R-:W-:Y:S02]  /*6c00*/  SEL R3, RZ, 0x1, P1 ;  /* 0x00000001ff037807 */ /* 0x000fe40000800000 */
[----:B0-----:R-:W-:Y:S02]  /*6c10*/  SEL R7, R2, RZ, P1 ;  /* 0x000000ff02077207 */ /* 0x001fe40000800000 */
[----:B------:R-:W-:-:S03]  /*6c20*/  LOP3.LUT R12, R12, R3, RZ, 0x3c, !PT ;  /* 0x000000030c0c7212 */ /* 0x000fc600078e3cff */
[----:B------:R-:W-:Y:S01]  /*6c30*/  IMAD R9, R7, 0x8, R0 ;  /* 0x0000000807097824 */ /* 0x000fe200078e0200 */
[----:B------:R-:W-:Y:S01]  /*6c40*/  SHF.L.U32 R4, R12, 0x1f, RZ ;  /* 0x0000001f0c047819 */ /* 0x000fe200000006ff */
[----:B-1----:R-:W-:Y:S06]  /*6c50*/  @!P0 BRA `(.L_x_130) ;  /* 0x0000002000488947 */ /* 0x002fec0003800000 */
.L_x_195:
[----:B------:R-:W1:Y:S01]  /*6c60*/  SYNCS.PHASECHK.TRANS64.TRYWAIT P0, [R9+URZ], R4 ;  /* 0x00000004090075a7 */ /* 0x000e62000800017f */
[----:B------:R-:W-:-:S05]  /*6c70*/  VIADD R2, R7, 0x1 ;  /* 0x0000000107027836 */ /* 0x000fca0000000000 */
[----:B------:R-:W-:-:S04]  /*6c80*/  ISETP.NE.AND P1, PT, R2, 0x38, PT ;  /* 0x000000380200780c */ /* 0x000fc80003f25270 */
[----:B------:R-:W-:Y:S02]  /*6c90*/  SEL R3, RZ, 0x1, P1 ;  /* 0x00000001ff037807 */ /* 0x000fe40000800000 */
[----:B------:R-:W-:Y:S02]  /*6ca0*/  SEL R7, R2, RZ, P1 ;  /* 0x000000ff02077207 */ /* 0x000fe40000800000 */
[----:B------:R-:W-:-:S03]  /*6cb0*/  LOP3.LUT R12, R12, R3, RZ, 0x3c, !PT ;  /* 0x000000030c0c7212 */ /* 0x000fc600078e3cff */
[----:B0-----:R-:W-:Y:S01]  /*6cc0*/  IMAD R6, R7, 0x8, R0 ;  /* 0x0000000807067824 */ /* 0x001fe200078e0200 */
[----:B------:R-:W-:Y:S01]  /*6cd0*/  SHF.L.U32 R5, R12, 0x1f, RZ ;  /* 0x0000001f0c057819 */ /* 0x000fe200000006ff */
[----:B-1----:R-:W-:Y:S06]  /*6ce0*/  @!P0 BRA `(.L_x_131) ;  /* 0x0000002000388947 */ /* 0x002fec0003800000 */
.L_x_196:
        /* <DEDUP_REMOVED lines=9> */
.L_x_197:
        /* <DEDUP_REMOVED lines=9> */
.L_x_198:
        /* <DEDUP_REMOVED lines=9> */
.L_x_199:
        /* <DEDUP_REMOVED lines=9> */
.L_x_200:
        /* <DEDUP_REMOVED lines=9> */
.L_x_201:
        /* <DEDUP_REMOVED lines=9> */
.L_x_202:
        /* <DEDUP_REMOVED lines=9> */
.L_x_203:
        /* <DEDUP_REMOVED lines=9> */
.L_x_204:
        /* <DEDUP_REMOVED lines=9> */
.L_x_205:
        /* <DEDUP_REMOVED lines=9> */
.L_x_206:
        /* <DEDUP_REMOVED lines=9> */
.L_x_207:
        /* <DEDUP_REMOVED lines=9> */
.L_x_208:
        /* <DEDUP_REMOVED lines=9> */
.L_x_209:
        /* <DEDUP_REMOVED lines=9> */
.L_x_210:
        /* <DEDUP_REMOVED lines=9> */
.L_x_211:
        /* <DEDUP_REMOVED lines=9> */
.L_x_212:
        /* <DEDUP_REMOVED lines=9> */
.L_x_213:
        /* <DEDUP_REMOVED lines=9> */
.L_x_214:
        /* <DEDUP_REMOVED lines=9> */
.L_x_215:
        /* <DEDUP_REMOVED lines=9> */
.L_x_216:
        /* <DEDUP_REMOVED lines=9> */
.L_x_217:
        /* <DEDUP_REMOVED lines=9> */
.L_x_218:
        /* <DEDUP_REMOVED lines=9> */
.L_x_219:
        /* <DEDUP_REMOVED lines=9> */
.L_x_220:
        /* <DEDUP_REMOVED lines=9> */
.L_x_221:
        /* <DEDUP_REMOVED lines=9> */
.L_x_222:
        /* <DEDUP_REMOVED lines=9> */
.L_x_223:
        /* <DEDUP_REMOVED lines=9> */
.L_x_224:
        /* <DEDUP_REMOVED lines=9> */
.L_x_225:
        /* <DEDUP_REMOVED lines=9> */
.L_x_226:
        /* <DEDUP_REMOVED lines=9> */
.L_x_227:
        /* <DEDUP_REMOVED lines=9> */
.L_x_228:
        /* <DEDUP_REMOVED lines=9> */
.L_x_229:
        /* <DEDUP_REMOVED lines=9> */
.L_x_230:
        /* <DEDUP_REMOVED lines=9> */
.L_x_231:
        /* <DEDUP_REMOVED lines=9> */
.L_x_232:
        /* <DEDUP_REMOVED lines=9> */
.L_x_233:
        /* <DEDUP_REMOVED lines=9> */
.L_x_234:
        /* <DEDUP_REMOVED lines=9> */
.L_x_235:
        /* <DEDUP_REMOVED lines=9> */
.L_x_236:
        /* <DEDUP_REMOVED lines=9> */
.L_x_237:
        /* <DEDUP_REMOVED lines=9> */
.L_x_238:
        /* <DEDUP_REMOVED lines=9> */
.L_x_239:
        /* <DEDUP_REMOVED lines=9> */
.L_x_240:
        /* <DEDUP_REMOVED lines=9> */
.L_x_241:
        /* <DEDUP_REMOVED lines=9> */
.L_x_242:
        /* <DEDUP_REMOVED lines=9> */
.L_x_243:
        /* <DEDUP_REMOVED lines=9> */
.L_x_244:
        /* <DEDUP_REMOVED lines=9> */
.L_x_245:
        /* <DEDUP_REMOVED lines=9> */
.L_x_246:
[----:B------:R-:W1:Y:S01]  /*8910*/  SYNCS.PHASECHK.TRANS64.TRYWAIT P0, [R6+URZ], R5 ;  /* 0x00000005060075a7 */ /* 0x000e62000800017f */
[----:B------:R-:W-:-:S05]  /*8920*/  VIADD R2, R7, 0x1 ;  /* 0x0000000107027836 */ /* 0x000fca0000000000 */
[----:B------:R-:W-:-:S04]  /*8930*/  ISETP.NE.AND P1, PT, R2, 0x38, PT ;  /* 0x000000380200780c */ /* 0x000fc80003f25270 */
[----:B0-----:R-:W-:Y:S02]  /*8940*/  SEL R4, RZ, 0x1, P1 ;  /* 0x00000001ff047807 */ /* 0x001fe40000800000 */
[----:B------:R-:W-:Y:S02]  /*8950*/  SEL R3, R2, RZ, P1 ;  /* 0x000000ff02037207 */ /* 0x000fe40000800000 */
[----:B------:R-:W-:Y:S01]  /*8960*/  LOP3.LUT R4, R11, R4, RZ, 0x3c, !PT ;  /* 0x000000040b047212 */ /* 0x000fe200078e3cff */
[----:B-1----:R-:W-:Y:S06]  /*8970*/  @!P0 BRA `(.L_x_182) ;  /* 0x0000001400108947 */ /* 0x002fec0003800000 */
.L_x_247:
[----:B------:R-:W-:Y:S01]  /*8980*/  IMAD R3, R3, 0x8, R0 ;  /* 0x0000000803037824 */ /* 0x000fe200078e0200 */
[----:B------:R-:W-:-:S07]  /*8990*/  SHF.L.U32 R0, R4, 0x1f, RZ ;  /* 0x0000001f04007819 */ /* 0x000fce00000006ff */
.L_x_183:
[----:B-1----:R1:W2:Y:S02]  /*89a0*/  SYNCS.PHASECHK.TRANS64.TRYWAIT P0, [R3+URZ], R0 ;  /* 0x00000000030075a7 */ /* 0x0022a4000800017f */
[----:B--2---:R-:W-:Y:S05]  /*89b0*/  @!P0 NANOSLEEP.SYNCS 0x989680 ;  /* 0x009896800000895d */ /* 0x004fea0003900000 */
[----:B------:R-:W2:Y:S02]  /*89c0*/  @!P0 SYNCS.PHASECHK.TRANS64 P0, [R3+URZ], R0 ;  /* 0x00000000030085a7 */ /* 0x000ea4000800007f */
[----:B--2---:R-:W-:Y:S05]  /*89d0*/  @!P0 BRA `(.L_x_183) ;  /* 0xfffffffc00f08947 */ /* 0x004fea000383ffff */
.L_x_126:
[----:B------:R-:W-:Y:S05]  /*89e0*/  BSYNC B0 ;  /* 0x0000000000007941 */ /* 0x000fea0003800000 */
.L_x_125:
[----:B------:R-:W-:Y:S05]  /*89f0*/  EXIT ;  /* 0x000000000000794d */ /* 0x000fea0003800000 */
.L_x_20:
[----:B0-----:R-:W-:-:S04]  /*8a00*/  IMAD.U32 R15, RZ, RZ, UR15 ;  /* 0x0000000fff0f7e24 */ /* 0x001fc8000f8e00ff */
[----:B------:R0:W1:Y:S03]  /*8a10*/  SYNCS.PHASECHK.TRANS64.TRYWAIT P1, [R15+URZ+-0x8], R14 ;  /* 0xfffff80e0f0075a7 */ /* 0x000066000802017f */
[----:B-1----:R-:W-:Y:S05]  /*8a20*/  @!P1 NANOSLEEP.SYNCS 0x989680 ;  /* 0x009896800000995d */ /* 0x002fea0003900000 */
[----:B------:R-:W1:Y:S02]  /*8a30*/  @!P1 SYNCS.PHASECHK.TRANS64 P1, [R15+URZ+-0x8], R14 ;  /* 0xfffff80e0f0095a7 */ /* 0x000e64000802007f */
[----:B-1----:R-:W-:Y:S05]  /*8a40*/  @!P1 BRA `(.L_x_20) ;  /* 0xfffffffc00ec9947 */ /* 0x002fea000383ffff */
[----:B------:R-:W-:Y:S05]  /*8a50*/  BRA `(.L_x_184) ;  /* 0xffffff9000b87947 */ /* 0x000fea000383ffff */
.L_x_25:
[----:B-1----:R-:W-:-:S04]  /*8a60*/  IMAD.U32 R15, RZ, RZ, UR6 ;  /* 0x00000006ff0f7e24 */ /* 0x002fc8000f8e00ff */
[----:B------:R1:W3:Y:S03]  /*8a70*/  SYNCS.PHASECHK.TRANS64.TRYWAIT P1, [R15+URZ], R14 ;  /* 0x0000000e0f0075a7 */ /* 0x0002e6000802017f */
[----:B---3--:R-:W-:Y:S05]  /*8a80*/  @!P1 NANOSLEEP.SYNCS 0x989680 ;  /* 0x009896800000995d */ /* 0x008fea0003900000 */
[----:B------:R-:W3:Y:S02]  /*8a90*/  @!P1 SYNCS.PHASECHK.TRANS64 P1, [R15+URZ], R14 ;  /* 0x0000000e0f0095a7 */ /* 0x000ee4000802007f */
[----:B---3--:R-:W-:Y:S05]  /*8aa0*/  @!P1 BRA `(.L_x_25) ;  /* 0xfffffffc00ec9947 */ /* 0x008fea000383ffff */
[----:B------:R-:W-:Y:S05]  /*8ab0*/  BRA `(.L_x_24) ;  /* 0xffffff9400647947 */ /* 0x000fea000383ffff */
.L_x_31:
[----:B-1----:R-:W-:-:S04]  /*8ac0*/  IMAD.U32 R19, RZ, RZ, UR9 ;  /* 0x00000009ff137e24 */ /* 0x002fc8000f8e00ff */
[----:B------:R1:W3:Y:S03]  /*8ad0*/  SYNCS.PHASECHK.TRANS64.TRYWAIT P1, [R19+URZ], R18 ;  /* 0x00000012130075a7 */ /* 0x0002e6000802017f */
[----:B---3--:R-:W-:Y:S05]  /*8ae0*/  @!P1 NANOSLEEP.SYNCS 0x989680 ;  /* 0x009896800000995d */ /* 0x008fea0003900000 */
[----:B------:R-:W3:Y:S02]  /*8af0*/  @!P1 SYNCS.PHASECHK.TRANS64 P1, [R19+URZ], R18 ;  /* 0x00000012130095a7 */ /* 0x000ee4000802007f */
[----:B---3--:R-:W-:Y:S05]  /*8b00*/  @!P1 BRA `(.L_x_31) ;  /* 0xfffffffc00ec9947 */ /* 0x008fea000383ffff */
[----:B------:R-:W-:Y:S05]  /*8b10*/  BRA `(.L_x_30) ;  /* 0xffffff9800a87947 */ /* 0x000fea000383ffff */
.L_x_39:
[----:B01----:R-:W-:-:S04]  /*8b20*/  IMAD.U32 R15, RZ, RZ, UR15 ;  /* 0x0000000fff0f7e24 */ /* 0x003fc8000f8e00ff */
[----:B------:R0:W1:Y:S03]  /*8b30*/  SYNCS.PHASECHK.TRANS64.TRYWAIT P1, [R15+URZ+0x8], R14 ;  /* 0x0000080e0f0075a7 */ /* 0x000066000802017f */
[----:B-1----:R-:W-:Y:S05]  /*8b40*/  @!P1 NANOSLEEP.SYNCS 0x989680 ;  /* 0x009896800000995d */ /* 0x002fea0003900000 */
[----:B------:R-:W1:Y:S02]  /*8b50*/  @!P1 SYNCS.PHASECHK.TRANS64 P1, [R15+URZ+0x8], R14 ;  /* 0x0000080e0f0095a7 */ /* 0x000e64000802007f */
[----:B-1----:R-:W-:Y:S05]  /*8b60*/  @!P1 BRA `(.L_x_39) ;  /* 0xfffffffc00ec9947 */ /* 0x002fea000383ffff */
[----:B------:R-:W-:Y:S05]  /*8b70*/  BRA `(.L_x_185) ;  /* 0xffffffa000d87947 */ /* 0x000fea000383ffff */
.L_x_112:
[----:B------:R-:W-:Y:S01]  /*8b80*/  BSSY B1, `(.L_x_186) ;  /* 0x0000006000017945 */ /* 0x000fe20003800000 */
[----:B------:R-:W-:-:S07]  /*8b90*/  IMAD.MOV.U32 R10, RZ, RZ, -0x1 ;  /* 0xffffffffff0a7424 */ /* 0x000fce00078e00ff */
[----:B------:R-:W-:Y:S05]  /*8ba0*/  WARPSYNC.COLLECTIVE R10, `(.L_x_187) ;  /* 0x000000000a0c7348 */ /* 0x000fea0003c00000 */
[----:B------:R-:W-:Y:S02]  /*8bb0*/  ELECT P1, UR62, PT ;  /* 0x00000000003e782f */ /* 0x000fe40003820000 */
[----:B------:R-:W-:Y:S01]  /*8bc0*/  MOV R10, UR62 ;  /* 0x0000003e000a7c02 */ /* 0x000fe20008000f00 */
[----:B------:R-:W-:Y:S10]  /*8bd0*/  ENDCOLLECTIVE ;  /* 0x000000000000791b */ /* 0x000ff40003800000 */
.L_x_187:
[----:B------:R-:W-:Y:S05]  /*8be0*/  BSYNC B1 ;  /* 0x0000000000017941 */ /* 0x000fea0003800000 */
.L_x_186:
[----:B------:R-:W-:Y:S05]  /*8bf0*/  BRA `(.L_x_188) ;  /* 0xffffffd000b07947 */ /* 0x000fea000383ffff */
.L_x_115:
[----:B0-----:R0:W1:Y:S02]  /*8c00*/  SYNCS.PHASECHK.TRANS64.TRYWAIT P1, [R19+URZ+0x1c0], R10 ;  /* 0x0001c00a130075a7 */ /* 0x001064000802017f */
[----:B-1----:R-:W-:Y:S05]  /*8c10*/  @!P1 NANOSLEEP.SYNCS 0x989680 ;  /* 0x009896800000995d */ /* 0x002fea0003900000 */
[----:B------:R-:W1:Y:S02]  /*8c20*/  @!P1 SYNCS.PHASECHK.TRANS64 P1, [R19+URZ+0x1c0], R10 ;  /* 0x0001c00a130095a7 */ /* 0x000e64000802007f */
[----:B-1----:R-:W-:Y:S05]  /*8c30*/  @!P1 BRA `(.L_x_115) ;  /* 0xfffffffc00f09947 */ /* 0x002fea000383ffff */
[----:B------:R-:W-:Y:S05]  /*8c40*/  BRA `(.L_x_189) ;  /* 0xffffffd000ec7947 */ /* 0x000fea000383ffff */
.L_x_124:
[----:B------:R-:W-:Y:S01]  /*8c50*/  BSSY B0, `(.L_x_190) ;  /* 0x0000006000007945 */ /* 0x000fe20003800000 */
[----:B------:R-:W-:-:S07]  /*8c60*/  IMAD.MOV.U32 R10, RZ, RZ, -0x1 ;  /* 0xffffffffff0a7424 */ /* 0x000fce00078e00ff */
[----:B------:R-:W-:Y:S05]  /*8c70*/  WARPSYNC.COLLECTIVE R10, `(.L_x_191) ;  /* 0x000000000a0c7348 */ /* 0x000fea0003c00000 */
[----:B------:R-:W-:Y:S02]  /*8c80*/  ELECT P1, UR62, PT ;  /* 0x00000000003e782f */ /* 0x000fe40003820000 */
[----:B------:R-:W-:Y:S01]  /*8c90*/  MOV R10, UR62 ;  /* 0x0000003e000a7c02 */ /* 0x000fe20008000f00 */
[----:B------:R-:W-:Y:S10]  /*8ca0*/  ENDCOLLECTIVE ;  /* 0x000000000000791b */ /* 0x000ff40003800000 */
.L_x_191:
[----:B------:R-:W-:Y:S05]  /*8cb0*/  BSYNC B0 ;  /* 0x0000000000007941 */ /* 0x000fea0003800000 */
.L_x_190:
[----:B------:R-:W-:Y:S01]  /*8cc0*/  PLOP3.LUT P0, PT, P1, PT, PT, 0x80, 0x0 ;  /* 0x000000000000781c */ /* 0x000fe20000f0f070 */
[----:B------:R-:W-:-:S12]  /*8cd0*/  BRA `(.L_x_192) ;  /* 0xffffffdc00447947 */ /* 0x000fd8000383ffff */
.L_x_128:
[----:B0-----:R0:W1:Y:S02]  /*8ce0*/  SYNCS.PHASECHK.TRANS64.TRYWAIT P0, [R5+URZ], R2 ;  /* 0x00000002050075a7 */ /* 0x001064000800017f */
[----:B-1----:R-:W-:Y:S05]  /*8cf0*/  @!P0 NANOSLEEP.SYNCS 0x989680 ;  /* 0x009896800000895d */ /* 0x002fea0003900000 */
[----:B------:R-:W1:Y:S02]  /*8d00*/  @!P0 SYNCS.PHASECHK.TRANS64 P0, [R5+URZ], R2 ;  /* 0x00000002050085a7 */ /* 0x000e64000800007f */
[----:B-1----:R-:W-:Y:S05]  /*8d10*/  @!P0 BRA `(.L_x_128) ;  /* 0xfffffffc00f08947 */ /* 0x002fea000383ffff */
[----:B------:R-:W-:Y:S05]  /*8d20*/  BRA `(.L_x_193) ;  /* 0xffffffdc00847947 */ /* 0x000fea000383ffff */
.L_x_129:
[----:B0-----:R0:W1:Y:S02]  /*8d30*/  SYNCS.PHASECHK.TRANS64.TRYWAIT P0, [R7+URZ], R4 ;  /* 0x00000004070075a7 */ /* 0x001064000800017f */
[----:B-1----:R-:W-:Y:S05]  /*8d40*/  @!P0 NANOSLEEP.SYNCS 0x989680 ;  /* 0x009896800000895d */ /* 0x002fea0003900000 */
[----:B------:R-:W1:Y:S02]  /*8d50*/  @!P0 SYNCS.PHASECHK.TRANS64 P0, [R7+URZ], R4 ;  /* 0x00000004070085a7 */ /* 0x000e64000800007f */
[----:B-1----:R-:W-:Y:S05]  /*8d60*/  @!P0 BRA `(.L_x_129) ;  /* 0xfffffffc00f08947 */ /* 0x002fea000383ffff */
[----:B------:R-:W-:Y:S05]  /*8d70*/  BRA `(.L_x_194) ;  /* 0xffffffdc00947947 */ /* 0x000fea000383ffff */
.L_x_130:
[----:B0-----:R0:W1:Y:S02]  /*8d80*/  SYNCS.PHASECHK.TRANS64.TRYWAIT P0, [R6+URZ], R5 ;  /* 0x00000005060075a7 */ /* 0x001064000800017f */
[----:B-1----:R-:W-:Y:S05]  /*8d90*/  @!P0 NANOSLEEP.SYNCS 0x989680 ;  /* 0x009896800000895d */ /* 0x002fea0003900000 */
[----:B------:R-:W1:Y:S02]  /*8da0*/  @!P0 SYNCS.PHASECHK.TRANS64 P0, [R6+URZ], R5 ;  /* 0x00000005060085a7 */ /* 0x000e64000800007f */
[----:B-1----:R-:W-:Y:S05]  /*8db0*/  @!P0 BRA `(.L_x_130) ;  /* 0xfffffffc00f08947 */ /* 0x002fea000383ffff */
[----:B------:R-:W-:Y:S05]  /*8dc0*/  BRA `(.L_x_195) ;  /* 0xffffffdc00a47947 */ /* 0x000fea000383ffff */
.L_x_131:
[----:B0-----:R0:W1:Y:S02]  /*8dd0*/  SYNCS.PHASECHK.TRANS64.TRYWAIT P0, [R9+URZ], R4 ;  /* 0x00000004090075a7 */ /* 0x001064000800017f */
[----:B-1----:R-:W-:Y:S05]  /*8de0*/  @!P0 NANOSLEEP.SYNCS 0x989680 ;  /* 0x009896800000895d */ /* 0x002fea0003900000 */
[----:B------:R-:W1:Y:S02]  /*8df0*/  @!P0 SYNCS.PHASECHK.TRANS64 P0, [R9+URZ], R4 ;  /* 0x00000004090085a7 */ /* 0x000e64000800007f */
[----:B-1----:R-:W-:Y:S05]  /*8e00*/  @!P0 BRA `(.L_x_131) ;  /* 0xfffffffc00f08947 */ /* 0x002fea000383ffff */
[----:B------:R-:W-:Y:S05]  /*8e10*/  BRA `(.L_x_196) ;  /* 0xffffffdc00b47947 */ /* 0x000fea000383ffff */
.L_x_132:
[----:B0-----:R0:W1:Y:S02]  /*8e20*/  SYNCS.PHASECHK.TRANS64.TRYWAIT P0, [R6+URZ], R5 ;  /* 0x00000005060075a7 */ /* 0x001064000800017f */
[----:B-1----:R-:W-:Y:S05]  /*8e30*/  @!P0 NANOSLEEP.SYNCS 0x989680 ;  /* 0x009896800000895d */ /* 0x002fea0003900000 */
[----:B------:R-:W1:Y:S02]  /*8e40*/  @!P0 SYNCS.PHASECHK.TRANS64 P0, [R6+URZ], R5 ;  /* 0x00000005060085a7 */ /* 0x000e64000800007f */
[----:B-1----:R-:W-:Y:S05]  /*8e50*/  @!P0 BRA `(.L_x_132) ;  /* 0xfffffffc00f08947 */ /* 0x002fea000383ffff */
[----:B------:R-:W-:Y:S05]  /*8e60*/  BRA `(.L_x_197) ;  /* 0xffffffdc00c47947 */ /* 0x000fea000383ffff */
.L_x_133:
[----:B0-----:R0:W1:Y:S02]  /*8e70*/  SYNCS.PHASECHK.TRANS64.TRYWAIT P0, [R9+URZ], R4 ;  /* 0x00000004090075a7 */ /* 0x001064000800017f */
[----:B-1----:R-:W-:Y:S05]  /*8e80*/  @!P0 NANOSLEEP.SYNCS 0x989680 ;  /* 0x009896800000895d */ /* 0x002fea0003900000 */
[----:B------:R-:W1:Y:S02]  /*8e90*/  @!P0 SYNCS.PHASECHK.TRANS64 P0, [R9+URZ], R4 ;  /* 0x00000004090085a7 */ /* 0x000e64000800007f */
[----:B-1----:R-:W-:Y:S05]  /*8ea0*/  @!P0 BRA `(.L_x_133) ;  /* 0xfffffffc00f08947 */ /* 0x002fea000383ffff */
[----:B------:R-:W-:Y:S05]  /*8eb0*/  BRA `(.L_x_198) ;  /* 0xffffffdc00d47947 */ /* 0x000fea000383ffff */
.L_x_134:
[----:B0-----:R0:W1:Y:S02]  /*8ec0*/  SYNCS.PHASECHK.TRANS64.TRYWAIT P0, [R6+URZ], R5 ;  /* 0x00000005060075a7 */ /* 0x001064000800017f */
[----:B-1----:R-:W-:Y:S05]  /*8ed0*/  @!P0 NANOSLEEP.SYNCS 0x989680 ;  /* 0x009896800000895d */ /* 0x002fea0003900000 */
[----:B------:R-:W1:Y:S02]  /*8ee0*/  @!P0 SYNCS.PHASECHK.TRANS64 P0, [R6+URZ], R5 ;  /* 0x00000005060085a7 */ /* 0x000e64000800007f */
[----:B-1----:R-:W-:Y:S05]  /*8ef0*/  @!P0 BRA `(.L_x_134) ;  /* 0xfffffffc00f08947 */ /* 0x002fea000383ffff */
[----:B------:R-:W-:Y:S05]  /*8f00*/  BRA `(.L_x_199) ;  /* 0xffffffdc00e47947 */ /* 0x000fea000383ffff */
.L_x_135:
[----:B0-----:R0:W1:Y:S02]  /*8f10*/  SYNCS.PHASECHK.TRANS64.TRYWAIT P0, [R9+URZ], R4 ;  /* 0x00000004090075a7 */ /* 0x001064000800017f */
[----:B-1----:R-:W-:Y:S05]  /*8f20*/  @!P0 NANOSLEEP.SYNCS 0x989680 ;  /* 0x009896800000895d */ /* 0x002fea0003900000 */
[----:B------:R-:W1:Y:S02]  /*8f30*/  @!P0 SYNCS.PHASECHK.TRANS64 P0, [R9+URZ], R4 ;  /* 0x00000004090085a7 */ /* 0x000e64000800007f */
[----:B-1----:R-:W-:Y:S05]  /*8f40*/  @!P0 BRA `(.L_x_135) ;  /* 0xfffffffc00f08947 */ /* 0x002fea000383ffff */
[----:B------:R-:W-:Y:S05]  /*8f50*/  BRA `(.L_x_200) ;  /* 0xffffffdc00f47947 */ /* 0x000fea000383ffff */
.L_x_136:
[----:B0-----:R0:W1:Y:S02]  /*8f60*/  SYNCS.PHASECHK.TRANS64.TRYWAIT P0, [R6+URZ], R5 ;  /* 0x00000005060075a7 */ /* 0x001064000800017f */
[----:B-1----:R-:W-:Y:S05]  /*8f70*/  @!P0 NANOSLEEP.SYNCS 0x989680 ;  /* 0x009896800000895d */ /* 0x002fea0003900000 */
[----:B------:R-:W1:Y:S02]  /*8f80*/  @!P0 SYNCS.PHASECHK.TRANS64 P0, [R6+URZ], R5 ;  /* 0x00000005060085a7 */ /* 0x000e64000800007f */
[----:B-1----:R-:W-:Y:S05]  /*8f90*/  @!P0 BRA `(.L_x_136) ;  /* 0xfffffffc00f08947 */ /* 0x002fea000383ffff */
[----:B------:R-:W-:Y:S05]  /*8fa0*/  BRA `(.L_x_201) ;  /* 0xffffffe000047947 */ /* 0x000fea000383ffff */
.L_x_137:
[----:B0-----:R0:W1:Y:S02]  /*8fb0*/  SYNCS.PHASECHK.TRANS64.TRYWAIT P0, [R9+URZ], R4 ;  /* 0x00000004090075a7 */ /* 0x001064000800017f */
[----:B-1----:R-:W-:Y:S05]  /*8fc0*/  @!P0 NANOSLEEP.SYNCS 0x989680 ;  /* 0x009896800000895d */ /* 0x002fea0003900000 */
[----:B------:R-:W1:Y:S02]  /*8fd0*/  @!P0 SYNCS.PHASECHK.TRANS64 P0, [R9+URZ], R4 ;  /* 0x00000004090085a7 */ /* 0x000e64000800007f */
[----:B-1----:R-:W-:Y:S05]  /*8fe0*/  @!P0 BRA `(.L_x_137) ;  /* 0xfffffffc00f08947 */ /* 0x002fea000383ffff */
[----:B------:R-:W-:Y:S05]  /*8ff0*/  BRA `(.L_x_202) ;  /* 0xffffffe000147947 */ /* 0x000fea000383ffff */
.L_x_138:
[----:B0-----:R0:W1:Y:S02]  /*9000*/  SYNCS.PHASECHK.TRANS64.TRYWAIT P0, [R6+URZ], R5 ;  /* 0x00000005060075a7 */ /* 0x001064000800017f */
[----:B-1----:R-:W-:Y:S05]  /*9010*/  @!P0 NANOSLEEP.SYNCS 0x989680 ;  /* 0x009896800000895d */ /* 0x002fea0003900000 */
[----:B------:R-:W1:Y:S02]  /*9020*/  @!P0 SYNCS.PHASECHK.TRANS64 P0, [R6+URZ], R5 ;  /* 0x00000005060085a7 */ /* 0x000e64000800007f */
[----:B-1----:R-:W-:Y:S05]  /*9030*/  @!P0 BRA `(.L_x_138) ;  /* 0xfffffffc00f08947 */ /* 0x002fea000383ffff */
[----:B------:R-:W-:Y:S05]  /*9040*/  BRA `(.L_x_203) ;  /* 0xffffffe000247947 */ /* 0x000fea000383ffff */
.L_x_139:
[----:B0-----:R0:W1:Y:S02]  /*9050*/  SYNCS.PHASECHK.TRANS64.TRYWAIT P0, [R9+URZ], R4 ;  /* 0x00000004090075a7 */ /* 0x001064000800017f */
[----:B-1----:R-:W-:Y:S05]  /*9060*/  @!P0 NANOSLEEP.SYNCS 0x989680 ;  /* 0x009896800000895d */ /* 0x002fea0003900000 */
[----:B------:R-:W1:Y:S02]  /*9070*/  @!P0 SYNCS.PHASECHK.TRANS64 P0, [R9+URZ], R4 ;  /* 0x00000004090085a7 */ /* 0x000e64000800007f */
[----:B-1----:R-:W-:Y:S05]  /*9080*/  @!P0 BRA `(.L_x_139) ;  /* 0xfffffffc00f08947 */ /* 0x002fea000383ffff */
[----:B------:R-:W-:Y:S05]  /*9090*/  BRA `(.L_x_204) ;  /* 0xffffffe000347947 */ /* 0x000fea000383ffff */
.L_x_140:
[----:B0-----:R0:W1:Y:S02]  /*90a0*/  SYNCS.PHASECHK.TRANS64.TRYWAIT P0, [R6+URZ], R5 ;  /* 0x00000005060075a7 */ /* 0x001064000800017f */
[----:B-1----:R-:W-:Y:S05]  /*90b0*/  @!P0 NANOSLEEP.SYNCS 0x989680 ;  /* 0x009896800000895d */ /* 0x002fea0003900000 */
[----:B------:R-:W1:Y:S02]  /*90c0*/  @!P0 SYNCS.PHASECHK.TRANS64 P0, [R6+URZ], R5 ;  /* 0x00000005060085a7 */ /* 0x000e64000800007f */
[----:B-1----:R-:W-:Y:S05]  /*90d0*/  @!P0 BRA `(.L_x_140) ;  /* 0xfffffffc00f08947 */ /* 0x002fea000383ffff */
[----:B------:R-:W-:Y:S05]  /*90e0*/  BRA `(.L_x_205) ;  /* 0xffffffe000447947 */ /* 0x000fea000383ffff */
.L_x_141:
[----:B0-----:R0:W1:Y:S02]  /*90f0*/  SYNCS.PHASECHK.TRANS64.TRYWAIT P0, [R9+URZ], R4 ;  /* 0x00000004090075a7 */ /* 0x001064000800017f */
[----:B-1----:R-:W-:Y:S05]  /*9100*/  @!P0 NANOSLEEP.SYNCS 0x989680 ;  /* 0x009896800000895d */ /* 0x002fea0003900000 */
[----:B------:R-:W1:Y:S02]  /*9110*/  @!P0 SYNCS.PHASECHK.TRANS64 P0, [R9+URZ], R4 ;  /* 0x00000004090085a7 */ /* 0x000e64000800007f */
[----:B-1----:R-:W-:Y:S05]  /*9120*/  @!P0 BRA `(.L_x_141) ;  /* 0xfffffffc00f08947 */ /* 0x002fea000383ffff */
[----:B------:R-:W-:Y:S05]  /*9130*/  BRA `(.L_x_206) ;  /* 0xffffffe000547947 */ /* 0x000fea000383ffff */
.L_x_142:
[----:B0-----:R0:W1:Y:S02]  /*9140*/  SYNCS.PHASECHK.TRANS64.TRYWAIT P0, [R6+URZ], R5 ;  /* 0x00000005060075a7 */ /* 0x001064000800017f */
[----:B-1----:R-:W-:Y:S05]  /*9150*/  @!P0 NANOSLEEP.SYNCS 0x989680 ;  /* 0x009896800000895d */ /* 0x002fea0003900000 */
[----:B------:R-:W1:Y:S02]  /*9160*/  @!P0 SYNCS.PHASECHK.TRANS64 P0, [R6+URZ], R5 ;  /* 0x00000005060085a7 */ /* 0x000e64000800007f */
[----:B-1----:R-:W-:Y:S05]  /*9170*/  @!P0 BRA `(.L_x_142) ;  /* 0xfffffffc00f08947 */ /* 0x002fea000383ffff */
[----:B------:R-:W-:Y:S05]  /*9180*/  BRA `(.L_x_207) ;  /* 0xffffffe000647947 */ /* 0x000fea000383ffff */
.L_x_143:
[----:B0-----:R0:W1:Y:S02]  /*9190*/  SYNCS.PHASECHK.TRANS64.TRYWAIT P0, [R9+URZ], R4 ;  /* 0x00000004090075a7 */ /* 0x001064000800017f */
[----:B-1----:R-:W-:Y:S05]  /*91a0*/  @!P0 NANOSLEEP.SYNCS 0x989680 ;  /* 0x009896800000895d */ /* 0x002fea0003900000 */
[----:B------:R-:W1:Y:S02]  /*91b0*/  @!P0 SYNCS.PHASECHK.TRANS64 P0, [R9+URZ], R4 ;  /* 0x00000004090085a7 */ /* 0x000e64000800007f */
[----:B-1----:R-:W-:Y:S05]  /*91c0*/  @!P0 BRA `(.L_x_143) ;  /* 0xfffffffc00f08947 */ /* 0x002fea000383ffff */
[----:B------:R-:W-:Y:S05]  /*91d0*/  BRA `(.L_x_208) ;  /* 0xffffffe000747947 */ /* 0x000fea000383ffff */
.L_x_144:
[----:B0-----:R0:W1:Y:S02]  /*91e0*/  SYNCS.PHASECHK.TRANS64.TRYWAIT P0, [R6+URZ], R5 ;  /* 0x00000005060075a7 */ /* 0x001064000800017f */
[----:B-1----:R-:W-:Y:S05]  /*91f0*/  @!P0 NANOSLEEP.SYNCS 0x989680 ;  /* 0x009896800000895d */ /* 0x002fea0003900000 */
[----:B------:R-:W1:Y:S02]  /*9200*/  @!P0 SYNCS.PHASECHK.TRANS64 P0, [R6+URZ], R5 ;  /* 0x00000005060085a7 */ /* 0x000e64000800007f */
[----:B-1----:R-:W-:Y:S05]  /*9210*/  @!P0 BRA `(.L_x_144) ;  /* 0xfffffffc00f08947 */ /* 0x002fea000383ffff */
[----:B------:R-:W-:Y:S05]  /*9220*/  BRA `(.L_x_209) ;  /* 0xffffffe000847947 */ /* 0x000fea000383ffff */
.L_x_145:
[----:B0-----:R0:W1:Y:S02]  /*9230*/  SYNCS.PHASECHK.TRANS64.TRYWAIT P0, [R9+URZ], R4 ;  /* 0x00000004090075a7 */ /* 0x001064000800017f */
[----:B-1----:R-:W-:Y:S05]  /*9240*/  @!P0 NANOSLEEP.SYNCS 0x989680 ;  /* 0x009896800000895d */ /* 0x002fea0003900000 */
[----:B------:R-:W1:Y:S02]  /*9250*/  @!P0 SYNCS.PHASECHK.TRANS64 P0, [R9+URZ], R4 ;  /* 0x00000004090085a7 */ /* 0x000e64000800007f */
[----:B-1----:R-:W-:Y:S05]  /*9260*/  @!P0 BRA `(.L_x_145) ;  /* 0xfffffffc00f08947 */ /* 0x002fea000383ffff */
[----:B------:R-:W-:Y:S05]  /*9270*/  BRA `(.L_x_210) ;  /* 0xffffffe000947947 */ /* 0x000fea000383ffff */
.L_x_146:
[----:B0-----:R0:W1:Y:S02]  /*9280*/  SYNCS.PHASECHK.TRANS64.TRYWAIT P0, [R6+URZ], R5 ;  /* 0x00000005060075a7 */ /* 0x001064000800017f */
[----:B-1----:R-:W-:Y:S05]  /*9290*/  @!P0 NANOSLEEP.SYNCS 0x989680 ;  /* 0x009896800000895d */ /* 0x002fea0003900000 */
[----:B------:R-:W1:Y:S02]  /*92a0*/  @!P0 SYNCS.PHASECHK.TRANS64 P0, [R6+URZ], R5 ;  /* 0x00000005060085a7 */ /* 0x000e64000800007f */
[----:B-1----:R-:W-:Y:S05]  /*92b0*/  @!P0 BRA `(.L_x_146) ;  /* 0xfffffffc00f08947 */ /* 0x002fea000383ffff */
[----:B------:R-:W-:Y:S05]  /*92c0*/  BRA `(.L_x_211) ;  /* 0xffffffe000a47947 */ /* 0x000fea000383ffff */
.L_x_147:
[----:B0-----:R0:W1:Y:S02]  /*92d0*/  SYNCS.PHASECHK.TRANS64.TRYWAIT P0, [R9+URZ], R4 ;  /* 0x00000004090075a7 */ /* 0x001064000800017f */
[----:B-1----:R-:W-:Y:S05]  /*92e0*/  @!P0 NANOSLEEP.SYNCS 0x989680 ;  /* 0x009896800000895d */ /* 0x002fea0003900000 */
[----:B------:R-:W1:Y:S02]  /*92f0*/  @!P0 SYNCS.PHASECHK.TRANS64 P0, [R9+URZ], R4 ;  /* 0x00000004090085a7 */ /* 0x000e64000800007f */
[----:B-1----:R-:W-:Y:S05]  /*9300*/  @!P0 BRA `(.L_x_147) ;  /* 0xfffffffc00f08947 */ /* 0x002fea000383ffff */
[----:B------:R-:W-:Y:S05]  /*9310*/  BRA `(.L_x_212) ;  /* 0xffffffe000b47947 */ /* 0x000fea000383ffff */
.L_x_148:
[----:B0-----:R0:W1:Y:S02]  /*9320*/  SYNCS.PHASECHK.TRANS64.TRYWAIT P0, [R6+URZ], R5 ;  /* 0x00000005060075a7 */ /* 0x001064000800017f */
[----:B-1----:R-:W-:Y:S05]  /*9330*/  @!P0 NANOSLEEP.SYNCS 0x989680 ;  /* 0x009896800000895d */ /* 0x002fea0003900000 */
[----:B------:R-:W1:Y:S02]  /*9340*/  @!P0 SYNCS.PHASECHK.TRANS64 P0, [R6+URZ], R5 ;  /* 0x00000005060085a7 */ /* 0x000e64000800007f */
[----:B-1----:R-:W-:Y:S05]  /*9350*/  @!P0 BRA `(.L_x_148) ;  /* 0xfffffffc00f08947 */ /* 0x002fea000383ffff */
[----:B------:R-:W-:Y:S05]  /*9360*/  BRA `(.L_x_213) ;  /* 0xffffffe000c47947 */ /* 0x000fea000383ffff */
.L_x_149:
[----:B0-----:R0:W1:Y:S02]  /*9370*/  SYNCS.PHASECHK.TRANS64.TRYWAIT P0, [R9+URZ], R4 ;  /* 0x00000004090075a7 */ /* 0x001064000800017f */
[----:B-1----:R-:W-:Y:S05]  /*9380*/  @!P0 NANOSLEEP.SYNCS 0x989680 ;  /* 0x009896800000895d */ /* 0x002fea0003900000 */
[----:B------:R-:W1:Y:S02]  /*9390*/  @!P0 SYNCS.PHASECHK.TRANS64 P0, [R9+URZ], R4 ;  /* 0x00000004090085a7 */ /* 0x000e64000800007f */
[----:B-1----:R-:W-:Y:S05]  /*93a0*/  @!P0 BRA `(.L_x_149) ;  /* 0xfffffffc00f08947 */ /* 0x002fea000383ffff */
[----:B------:R-:W-:Y:S05]  /*93b0*/  BRA `(.L_x_214) ;  /* 0xffffffe000d47947 */ /* 0x000fea000383ffff */
.L_x_150:
[----:B0-----:R0:W1:Y:S02]  /*93c0*/  SYNCS.PHASECHK.TRANS64.TRYWAIT P0, [R6+URZ], R5 ;  /* 0x00000005060075a7 */ /* 0x001064000800017f */
[----:B-1----:R-:W-:Y:S05]  /*93d0*/  @!P0 NANOSLEEP.SYNCS 0x989680 ;  /* 0x009896800000895d */ /* 0x002fea0003900000 */
[----:B------:R-:W1:Y:S02]  /*93e0*/  @!P0 SYNCS.PHASECHK.TRANS64 P0, [R6+URZ], R5 ;  /* 0x00000005060085a7 */ /* 0x000e64000800007f */
[----:B-1----:R-:W-:Y:S05]  /*93f0*/  @!P0 BRA `(.L_x_150) ;  /* 0xfffffffc00f08947 */ /* 0x002fea000383ffff */
[----:B------:R-:W-:Y:S05]  /*9400*/  BRA `(.L_x_215) ;  /* 0xffffffe000e47947 */ /* 0x000fea000383ffff */
.L_x_151:
[----:B0-----:R0:W1:Y:S02]  /*9410*/  SYNCS.PHASECHK.TRANS64.TRYWAIT P0, [R9+URZ], R4 ;  /* 0x00000004090075a7 */ /* 0x001064000800017f */
[----:B-1----:R-:W-:Y:S05]  /*9420*/  @!P0 NANOSLEEP.SYNCS 0x989680 ;  /* 0x009896800000895d */ /* 0x002fea0003900000 */
[----:B------:R-:W1:Y:S02]  /*9430*/  @!P0 SYNCS.PHASECHK.TRANS64 P0, [R9+URZ], R4 ;  /* 0x00000004090085a7 */ /* 0x000e64000800007f */
[----:B-1----:R-:W-:Y:S05]  /*9440*/  @!P0 BRA `(.L_x_151) ;  /* 0xfffffffc00f08947 */ /* 0x002fea000383ffff */
[----:B------:R-:W-:Y:S05]  /*9450*/  BRA `(.L_x_216) ;  /* 0xffffffe000f47947 */ /* 0x000fea000383ffff */
.L_x_152:
[----:B0-----:R0:W1:Y:S02]  /*9460*/  SYNCS.PHASECHK.TRANS64.TRYWAIT P0, [R6+URZ], R5 ;  /* 0x00000005060075a7 */ /* 0x001064000800017f */
[----:B-1----:R-:W-:Y:S05]  /*9470*/  @!P0 NANOSLEEP.SYNCS 0x989680 ;  /* 0x009896800000895d */ /* 0x002fea0003900000 */
[----:B------:R-:W1:Y:S02]  /*9480*/  @!P0 SYNCS.PHASECHK.TRANS64 P0, [R6+URZ], R5 ;  /* 0x00000005060085a7 */ /* 0x000e64000800007f */
[----:B-1----:R-:W-:Y:S05]  /*9490*/  @!P0 BRA `(.L_x_152) ;  /* 0xfffffffc00f08947 */ /* 0x002fea000383ffff */
[----:B------:R-:W-:Y:S05]  /*94a0*/  BRA `(.L_x_217) ;  /* 0xffffffe400047947 */ /* 0x000fea000383ffff */
.L_x_153:
[----:B0-----:R0:W1:Y:S02]  /*94b0*/  SYNCS.PHASECHK.TRANS64.TRYWAIT P0, [R9+URZ], R4 ;  /* 0x00000004090075a7 */ /* 0x001064000800017f */
[----:B-1----:R-:W-:Y:S05]  /*94c0*/  @!P0 NANOSLEEP.SYNCS 0x989680 ;  /* 0x009896800000895d */ /* 0x002fea0003900000 */
[----:B------:R-:W1:Y:S02]  /*94d0*/  @!P0 SYNCS.PHASECHK.TRANS64 P0, [R9+URZ], R4 ;  /* 0x00000004090085a7 */ /* 0x000e64000800007f */
[----:B-1----:R-:W-:Y:S05]  /*94e0*/  @!P0 BRA `(.L_x_153) ;  /* 0xfffffffc00f08947 */ /* 0x002fea000383ffff */
[----:B------:R-:W-:Y:S05]  /*94f0*/  BRA `(.L_x_218) ;  /* 0xffffffe400147947 */ /* 0x000fea000383ffff */
.L_x_154:
[----:B0-----:R0:W1:Y:S02]  /*9500*/  SYNCS.PHASECHK.TRANS64.TRYWAIT P0, [R6+URZ], R5 ;  /* 0x00000005060075a7 */ /* 0x001064000800017f */
[----:B-1----:R-:W-:Y:S05]  /*9510*/  @!P0 NANOSLEEP.SYNCS 0x989680 ;  /* 0x009896800000895d */ /* 0x002fea0003900000 */
[----:B------:R-:W1:Y:S02]  /*9520*/  @!P0 SYNCS.PHASECHK.TRANS64 P0, [R6+URZ], R5 ;  /* 0x00000005060085a7 */ /* 0x000e64000800007f */
[----:B-1----:R-:W-:Y:S05]  /*9530*/  @!P0 BRA `(.L_x_154) ;  /* 0xfffffffc00f08947 */ /* 0x002fea000383ffff */
[----:B------:R-:W-:Y:S05]  /*9540*/  BRA `(.L_x_219) ;  /* 0xffffffe400247947 */ /* 0x000fea000383ffff */
.L_x_155:
[----:B0-----:R0:W1:Y:S02]  /*9550*/  SYNCS.PHASECHK.TRANS64.TRYWAIT P0, [R9+URZ], R4 ;  /* 0x00000004090075a7 */ /* 0x001064000800017f */
[----:B-1----:R-:W-:Y:S05]  /*9560*/  @!P0 NANOSLEEP.SYNCS 0x989680 ;  /* 0x009896800000895d */ /* 0x002fea0003900000 */
[----:B------:R-:W1:Y:S02]  /*9570*/  @!P0 SYNCS.PHASECHK.TRANS64 P0, [R9+URZ], R4 ;  /* 0x00000004090085a7 */ /* 0x000e64000800007f */
[----:B-1----:R-:W-:Y:S05]  /*9580*/  @!P0 BRA `(.L_x_155) ;  /* 0xfffffffc00f08947 */ /* 0x002fea000383ffff */
[----:B------:R-:W-:Y:S05]  /*9590*/  BRA `(.L_x_220) ;  /* 0xffffffe400347947 */ /* 0x000fea000383ffff */
.L_x_156:
[----:B0-----:R0:W1:Y:S02]  /*95a0*/  SYNCS.PHASECHK.TRANS64.TRYWAIT P0, [R6+URZ], R5 ;  /* 0x00000005060075a7 */ /* 0x001064000800017f */
[----:B-1----:R-:W-:Y:S05]  /*95b0*/  @!P0 NANOSLEEP.SYNCS 0x989680 ;  /* 0x009896800000895d */ /* 0x002fea0003900000 */
[----:B------:R-:W1:Y:S02]  /*95c0*/  @!P0 SYNCS.PHASECHK.TRANS64 P0, [R6+URZ], R5 ;  /* 0x00000005060085a7 */ /* 0x000e64000800007f */
[----:B-1----:R-:W-:Y:S05]  /*95d0*/  @!P0 BRA `(.L_x_156) ;  /* 0xfffffffc00f08947 */ /* 0x002fea000383ffff */
[----:B------:R-:W-:Y:S05]  /*95e0*/  BRA `(.L_x_221) ;  /* 0xffffffe400447947 */ /* 0x000fea000383ffff */
.L_x_157:
[----:B0-----:R0:W1:Y:S02]  /*95f0*/  SYNCS.PHASECHK.TRANS64.TRYWAIT P0, [R9+URZ], R4 ;  /* 0x00000004090075a7 */ /* 0x001064000800017f */
[----:B-1----:R-:W-:Y:S05]  /*9600*/  @!P0 NANOSLEEP.SYNCS 0x989680 ;  /* 0x009896800000895d */ /* 0x002fea0003900000 */
[----:B------:R-:W1:Y:S02]  /*9610*/  @!P0 SYNCS.PHASECHK.TRANS64 P0, [R9+URZ], R4 ;  /* 0x00000004090085a7 */ /* 0x000e64000800007f */
[----:B-1----:R-:W-:Y:S05]  /*9620*/  @!P0 BRA `(.L_x_157) ;  /* 0xfffffffc00f08947 */ /* 0x002fea000383ffff */
[----:B------:R-:W-:Y:S05]  /*9630*/  BRA `(.L_x_222) ;  /* 0xffffffe400547947 */ /* 0x000fea000383ffff */
.L_x_158:
[----:B0-----:R0:W1:Y:S02]  /*9640*/  SYNCS.PHASECHK.TRANS64.TRYWAIT P0, [R6+URZ], R5 ;  /* 0x00000005060075a7 */ /* 0x001064000800017f */
[----:B-1----:R-:W-:Y:S05]  /*9650*/  @!P0 NANOSLEEP.SYNCS 0x989680 ;  /* 0x009896800000895d */ /* 0x002fea0003900000 */
[----:B------:R-:W1:Y:S02]  /*9660*/  @!P0 SYNCS.PHASECHK.TRANS64 P0, [R6+URZ], R5 ;  /* 0x00000005060085a7 */ /* 0x000e64000800007f */
[----:B-1----:R-:W-:Y:S05]  /*9670*/  @!P0 BRA `(.L_x_158) ;  /* 0xfffffffc00f08947 */ /* 0x002fea000383ffff */
[----:B------:R-:W-:Y:S05]  /*9680*/  BRA `(.L_x_223) ;  /* 0xffffffe400647947 */ /* 0x000fea000383ffff */
.L_x_159:
[----:B0-----:R0:W1:Y:S02]  /*9690*/  SYNCS.PHASECHK.TRANS64.TRYWAIT P0, [R9+URZ], R4 ;  /* 0x00000004090075a7 */ /* 0x001064000800017f */
[----:B-1----:R-:W-:Y:S05]  /*96a0*/  @!P0 NANOSLEEP.SYNCS 0x989680 ;  /* 0x009896800000895d */ /* 0x002fea0003900000 */
[----:B------:R-:W1:Y:S02]  /*96b0*/  @!P0 SYNCS.PHASECHK.TRANS64 P0, [R9+URZ], R4 ;  /* 0x00000004090085a7 */ /* 0x000e64000800007f */
[----:B-1----:R-:W-:Y:S05]  /*96c0*/  @!P0 BRA `(.L_x_159) ;  /* 0xfffffffc00f08947 */ /* 0x002fea000383ffff */
[----:B------:R-:W-:Y:S05]  /*96d0*/  BRA `(.L_x_224) ;  /* 0xffffffe400747947 */ /* 0x000fea000383ffff */
.L_x_160:
[----:B0-----:R0:W1:Y:S02]  /*96e0*/  SYNCS.PHASECHK.TRANS64.TRYWAIT P0, [R6+URZ], R5 ;  /* 0x00000005060075a7 */ /* 0x001064000800017f */
[----:B-1----:R-:W-:Y:S05]  /*96f0*/  @!P0 NANOSLEEP.SYNCS 0x989680 ;  /* 0x009896800000895d */ /* 0x002fea0003900000 */
[----:B------:R-:W1:Y:S02]  /*9700*/  @!P0 SYNCS.PHASECHK.TRANS64 P0, [R6+URZ], R5 ;  /* 0x00000005060085a7 */ /* 0x000e64000800007f */
[----:B-1----:R-:W-:Y:S05]  /*9710*/  @!P0 BRA `(.L_x_160) ;  /* 0xfffffffc00f08947 */ /* 0x002fea000383ffff */
[----:B------:R-:W-:Y:S05]  /*9720*/  BRA `(.L_x_225) ;  /* 0xffffffe400847947 */ /* 0x000fea000383ffff */
.L_x_161:
[----:B0-----:R0:W1:Y:S02]  /*9730*/  SYNCS.PHASECHK.TRANS64.TRYWAIT P0, [R9+URZ], R4 ;  /* 0x00000004090075a7 */ /* 0x001064000800017f */
[----:B-1----:R-:W-:Y:S05]  /*9740*/  @!P0 NANOSLEEP.SYNCS 0x989680 ;  /* 0x009896800000895d */ /* 0x002fea0003900000 */
[----:B------:R-:W1:Y:S02]  /*9750*/  @!P0 SYNCS.PHASECHK.TRANS64 P0, [R9+URZ], R4 ;  /* 0x00000004090085a7 */ /* 0x000e64000800007f */
[----:B-1----:R-:W-:Y:S05]  /*9760*/  @!P0 BRA `(.L_x_161) ;  /* 0xfffffffc00f08947 */ /* 0x002fea000383ffff */
[----:B------:R-:W-:Y:S05]  /*9770*/  BRA `(.L_x_226) ;  /* 0xffffffe400947947 */ /* 0x000fea000383ffff */
.L_x_162:
[----:B0-----:R0:W1:Y:S02]  /*9780*/  SYNCS.PHASECHK.TRANS64.TRYWAIT P0, [R6+URZ], R5 ;  /* 0x00000005060075a7 */ /* 0x001064000800017f */
[----:B-1----:R-:W-:Y:S05]  /*9790*/  @!P0 NANOSLEEP.SYNCS 0x989680 ;  /* 0x009896800000895d */ /* 0x002fea0003900000 */
[----:B------:R-:W1:Y:S02]  /*97a0*/  @!P0 SYNCS.PHASECHK.TRANS64 P0, [R6+URZ], R5 ;  /* 0x00000005060085a7 */ /* 0x000e64000800007f */
[----:B-1----:R-:W-:Y:S05]  /*97b0*/  @!P0 BRA `(.L_x_162) ;  /* 0xfffffffc00f08947 */ /* 0x002fea000383ffff */
[----:B------:R-:W-:Y:S05]  /*97c0*/  BRA `(.L_x_227) ;  /* 0xffffffe400a47947 */ /* 0x000fea000383ffff */
.L_x_163:
[----:B0-----:R0:W1:Y:S02]  /*97d0*/  SYNCS.PHASECHK.TRANS64.TRYWAIT P0, [R9+URZ], R4 ;  /* 0x00000004090075a7 */ /* 0x001064000800017f */
[----:B-1----:R-:W-:Y:S05]  /*97e0*/  @!P0 NANOSLEEP.SYNCS 0x989680 ;  /* 0x009896800000895d */ /* 0x002fea0003900000 */
[----:B------:R-:W1:Y:S02]  /*97f0*/  @!P0 SYNCS.PHASECHK.TRANS64 P0, [R9+URZ], R4 ;  /* 0x00000004090085a7 */ /* 0x000e64000800007f */
[----:B-1----:R-:W-:Y:S05]  /*9800*/  @!P0 BRA `(.L_x_163) ;  /* 0xfffffffc00f08947 */ /* 0x002fea000383ffff */
[----:B------:R-:W-:Y:S05]  /*9810*/  BRA `(.L_x_228) ;  /* 0xffffffe400b47947 */ /* 0x000fea000383ffff */
.L_x_164:
[----:B0-----:R0:W1:Y:S02]  /*9820*/  SYNCS.PHASECHK.TRANS64.TRYWAIT P0, [R6+URZ], R5 ;  /* 0x00000005060075a7 */ /* 0x001064000800017f */
[----:B-1----:R-:W-:Y:S05]  /*9830*/  @!P0 NANOSLEEP.SYNCS 0x989680 ;  /* 0x009896800000895d */ /* 0x002fea0003900000 */
[----:B------:R-:W1:Y:S02]  /*9840*/  @!P0 SYNCS.PHASECHK.TRANS64 P0, [R6+URZ], R5 ;  /* 0x00000005060085a7 */ /* 0x000e64000800007f */
[----:B-1----:R-:W-:Y:S05]  /*9850*/  @!P0 BRA `(.L_x_164) ;  /* 0xfffffffc00f08947 */ /* 0x002fea000383ffff */
[----:B------:R-:W-:Y:S05]  /*9860*/  BRA `(.L_x_229) ;  /* 0xffffffe400c47947 */ /* 0x000fea000383ffff */
.L_x_165:
[----:B0-----:R0:W1:Y:S02]  /*9870*/  SYNCS.PHASECHK.TRANS64.TRYWAIT P0, [R9+URZ], R4 ;  /* 0x00000004090075a7 */ /* 0x001064000800017f */
[----:B-1----:R-:W-:Y:S05]  /*9880*/  @!P0 NANOSLEEP.SYNCS 0x989680 ;  /* 0x009896800000895d */ /* 0x002fea0003900000 */
[----:B------:R-:W1:Y:S02]  /*9890*/  @!P0 SYNCS.PHASECHK.TRANS64 P0, [R9+URZ], R4 ;  /* 0x00000004090085a7 */ /* 0x000e64000800007f */
[----:B-1----:R-:W-:Y:S05]  /*98a0*/  @!P0 BRA `(.L_x_165) ;  /* 0xfffffffc00f08947 */ /* 0x002fea000383ffff */
[----:B------:R-:W-:Y:S05]  /*98b0*/  BRA `(.L_x_230) ;  /* 0xffffffe400d47947 */ /* 0x000fea000383ffff */
.L_x_166:
[----:B0-----:R0:W1:Y:S02]  /*98c0*/  SYNCS.PHASECHK.TRANS64.TRYWAIT P0, [R6+URZ], R5 ;  /* 0x00000005060075a7 */ /* 0x001064000800017f */
[----:B-1----:R-:W-:Y:S05]  /*98d0*/  @!P0 NANOSLEEP.SYNCS 0x989680 ;  /* 0x009896800000895d */ /* 0x002fea0003900000 */
[----:B------:R-:W1:Y:S02]  /*98e0*/  @!P0 SYNCS.PHASECHK.TRANS64 P0, [R6+URZ], R5 ;  /* 0x00000005060085a7 */ /* 0x000e64000800007f */
[----:B-1----:R-:W-:Y:S05]  /*98f0*/  @!P0 BRA `(.L_x_166) ;  /* 0xfffffffc00f08947 */ /* 0x002fea000383ffff */
[----:B------:R-:W-:Y:S05]  /*9900*/  BRA `(.L_x_231) ;  /* 0xffffffe400e47947 */ /* 0x000fea000383ffff */
.L_x_167:
[----:B0-----:R0:W1:Y:S02]  /*9910*/  SYNCS.PHASECHK.TRANS64.TRYWAIT P0, [R9+URZ], R4 ;  /* 0x00000004090075a7 */ /* 0x001064000800017f */
[----:B-1----:R-:W-:Y:S05]  /*9920*/  @!P0 NANOSLEEP.SYNCS 0x989680 ;  /* 0x009896800000895d */ /* 0x002fea0003900000 */
[----:B------:R-:W1:Y:S02]  /*9930*/  @!P0 SYNCS.PHASECHK.TRANS64 P0, [R9+URZ], R4 ;  /* 0x00000004090085a7 */ /* 0x000e64000800007f */
[----:B-1----:R-:W-:Y:S05]  /*9940*/  @!P0 BRA `(.L_x_167) ;  /* 0xfffffffc00f08947 */ /* 0x002fea000383ffff */
[----:B------:R-:W-:Y:S05]  /*9950*/  BRA `(.L_x_232) ;  /* 0xffffffe400f47947 */ /* 0x000fea000383ffff */
.L_x_168:
[----:B0-----:R0:W1:Y:S02]  /*9960*/  SYNCS.PHASECHK.TRANS64.TRYWAIT P0, [R6+URZ], R5 ;  /* 0x00000005060075a7 */ /* 0x001064000800017f */
[----:B-1----:R-:W-:Y:S05]  /*9970*/  @!P0 NANOSLEEP.SYNCS 0x989680 ;  /* 0x009896800000895d */ /* 0x002fea0003900000 */
[----:B------:R-:W1:Y:S02]  /*9980*/  @!P0 SYNCS.PHASECHK.TRANS64 P0, [R6+URZ], R5 ;  /* 0x00000005060085a7 */ /* 0x000e64000800007f */
[----:B-1----:R-:W-:Y:S05]  /*9990*/  @!P0 BRA `(.L_x_168) ;  /* 0xfffffffc00f08947 */ /* 0x002fea000383ffff */
[----:B------:R-:W-:Y:S05]  /*99a0*/  BRA `(.L_x_233) ;  /* 0xffffffe800047947 */ /* 0x000fea000383ffff */
.L_x_169:
[----:B0-----:R0:W1:Y:S02]  /*99b0*/  SYNCS.PHASECHK.TRANS64.TRYWAIT P0, [R9+URZ], R4 ;  /* 0x00000004090075a7 */ /* 0x001064000800017f */
[----:B-1----:R-:W-:Y:S05]  /*99c0*/  @!P0 NANOSLEEP.SYNCS 0x989680 ;  /* 0x009896800000895d */ /* 0x002fea0003900000 */
[----:B------:R-:W1:Y:S02]  /*99d0*/  @!P0 SYNCS.PHASECHK.TRANS64 P0, [R9+URZ], R4 ;  /* 0x00000004090085a7 */ /* 0x000e64000800007f */
[----:B-1----:R-:W-:Y:S05]  /*99e0*/  @!P0 BRA `(.L_x_169) ;  /* 0xfffffffc00f08947 */ /* 0x002fea000383ffff */
[----:B------:R-:W-:Y:S05]  /*99f0*/  BRA `(.L_x_234) ;  /* 0xffffffe800147947 */ /* 0x000fea000383ffff */
.L_x_170:
[----:B0-----:R0:W1:Y:S02]  /*9a00*/  SYNCS.PHASECHK.TRANS64.TRYWAIT P0, [R6+URZ], R5 ;  /* 0x00000005060075a7 */ /* 0x001064000800017f */
[----:B-1----:R-:W-:Y:S05]  /*9a10*/  @!P0 NANOSLEEP.SYNCS 0x989680 ;  /* 0x009896800000895d */ /* 0x002fea0003900000 */
[----:B------:R-:W1:Y:S02]  /*9a20*/  @!P0 SYNCS.PHASECHK.TRANS64 P0, [R6+URZ], R5 ;  /* 0x00000005060085a7 */ /* 0x000e64000800007f */
[----:B-1----:R-:W-:Y:S05]  /*9a30*/  @!P0 BRA `(.L_x_170) ;  /* 0xfffffffc00f08947 */ /* 0x002fea000383ffff */
[----:B------:R-:W-:Y:S05]  /*9a40*/  BRA `(.L_x_235) ;  /* 0xffffffe800247947 */ /* 0x000fea000383ffff */
.L_x_171:
[----:B0-----:R0:W1:Y:S02]  /*9a50*/  SYNCS.PHASECHK.TRANS64.TRYWAIT P0, [R9+URZ], R4 ;  /* 0x00000004090075a7 */ /* 0x001064000800017f */
[----:B-1----:R-:W-:Y:S05]  /*9a60*/  @!P0 NANOSLEEP.SYNCS 0x989680 ;  /* 0x009896800000895d */ /* 0x002fea0003900000 */
[----:B------:R-:W1:Y:S02]  /*9a70*/  @!P0 SYNCS.PHASECHK.TRANS64 P0, [R9+URZ], R4 ;  /* 0x00000004090085a7 */ /* 0x000e64000800007f */
[----:B-1----:R-:W-:Y:S05]  /*9a80*/  @!P0 BRA `(.L_x_171) ;  /* 0xfffffffc00f08947 */ /* 0x002fea000383ffff */
[----:B------:R-:W-:Y:S05]  /*9a90*/  BRA `(.L_x_236) ;  /* 0xffffffe800347947 */ /* 0x000fea000383ffff */
.L_x_172:
[----:B0-----:R0:W1:Y:S02]  /*9aa0*/  SYNCS.PHASECHK.TRANS64.TRYWAIT P0, [R6+URZ], R5 ;  /* 0x00000005060075a7 */ /* 0x001064000800017f */
[----:B-1----:R-:W-:Y:S05]  /*9ab0*/  @!P0 NANOSLEEP.SYNCS 0x989680 ;  /* 0x009896800000895d */ /* 0x002fea0003900000 */
[----:B------:R-:W1:Y:S02]  /*9ac0*/  @!P0 SYNCS.PHASECHK.TRANS64 P0, [R6+URZ], R5 ;  /* 0x00000005060085a7 */ /* 0x000e64000800007f */
[----:B-1----:R-:W-:Y:S05]  /*9ad0*/  @!P0 BRA `(.L_x_172) ;  /* 0xfffffffc00f08947 */ /* 0x002fea000383ffff */
[----:B------:R-:W-:Y:S05]  /*9ae0*/  BRA `(.L_x_237) ;  /* 0xffffffe800447947 */ /* 0x000fea000383ffff */
.L_x_173:
[----:B0-----:R0:W1:Y:S02]  /*9af0*/  SYNCS.PHASECHK.TRANS64.TRYWAIT P0, [R9+URZ], R4 ;  /* 0x00000004090075a7 */ /* 0x001064000800017f */
[----:B-1----:R-:W-:Y:S05]  /*9b00*/  @!P0 NANOSLEEP.SYNCS 0x989680 ;  /* 0x009896800000895d */ /* 0x002fea0003900000 */
[----:B------:R-:W1:Y:S02]  /*9b10*/  @!P0 SYNCS.PHASECHK.TRANS64 P0, [R9+URZ], R4 ;  /* 0x00000004090085a7 */ /* 0x000e64000800007f */
[----:B-1----:R-:W-:Y:S05]  /*9b20*/  @!P0 BRA `(.L_x_173) ;  /* 0xfffffffc00f08947 */ /* 0x002fea000383ffff */
[----:B------:R-:W-:Y:S05]  /*9b30*/  BRA `(.L_x_238) ;  /* 0xffffffe800547947 */ /* 0x000fea000383ffff */
.L_x_174:
[----:B0-----:R0:W1:Y:S02]  /*9b40*/  SYNCS.PHASECHK.TRANS64.TRYWAIT P0, [R6+URZ], R5 ;  /* 0x00000005060075a7 */ /* 0x001064000800017f */
[----:B-1----:R-:W-:Y:S05]  /*9b50*/  @!P0 NANOSLEEP.SYNCS 0x989680 ;  /* 0x009896800000895d */ /* 0x002fea0003900000 */
[----:B------:R-:W1:Y:S02]  /*9b60*/  @!P0 SYNCS.PHASECHK.TRANS64 P0, [R6+URZ], R5 ;  /* 0x00000005060085a7 */ /* 0x000e64000800007f */
[----:B-1----:R-:W-:Y:S05]  /*9b70*/  @!P0 BRA `(.L_x_174) ;  /* 0xfffffffc00f08947 */ /* 0x002fea000383ffff */
[----:B------:R-:W-:Y:S05]  /*9b80*/  BRA `(.L_x_239) ;  /* 0xffffffe800647947 */ /* 0x000fea000383ffff */
.L_x_175:
[----:B0-----:R0:W1:Y:S02]  /*9b90*/  SYNCS.PHASECHK.TRANS64.TRYWAIT P0, [R9+URZ], R4 ;  /* 0x00000004090075a7 */ /* 0x001064000800017f */
[----:B-1----:R-:W-:Y:S05]  /*9ba0*/  @!P0 NANOSLEEP.SYNCS 0x989680 ;  /* 0x009896800000895d */ /* 0x002fea0003900000 */
[----:B------:R-:W1:Y:S02]  /*9bb0*/  @!P0 SYNCS.PHASECHK.TRANS64 P0, [R9+URZ], R4 ;  /* 0x00000004090085a7 */ /* 0x000e64000800007f */
[----:B-1----:R-:W-:Y:S05]  /*9bc0*/  @!P0 BRA `(.L_x_175) ;  /* 0xfffffffc00f08947 */ /* 0x002fea000383ffff */
[----:B------:R-:W-:Y:S05]  /*9bd0*/  BRA `(.L_x_240) ;  /* 0xffffffe800747947 */ /* 0x000fea000383ffff */
.L_x_176:
[----:B0-----:R0:W1:Y:S02]  /*9be0*/  SYNCS.PHASECHK.TRANS64.TRYWAIT P0, [R6+URZ], R5 ;  /* 0x00000005060075a7 */ /* 0x001064000800017f */
[----:B-1----:R-:W-:Y:S05]  /*9bf0*/  @!P0 NANOSLEEP.SYNCS 0x989680 ;  /* 0x009896800000895d */ /* 0x002fea0003900000 */
[----:B------:R-:W1:Y:S02]  /*9c00*/  @!P0 SYNCS.PHASECHK.TRANS64 P0, [R6+URZ], R5 ;  /* 0x00000005060085a7 */ /* 0x000e64000800007f */
[----:B-1----:R-:W-:Y:S05]  /*9c10*/  @!P0 BRA `(.L_x_176) ;  /* 0xfffffffc00f08947 */ /* 0x002fea000383ffff */
[----:B------:R-:W-:Y:S05]  /*9c20*/  BRA `(.L_x_241) ;  /* 0xffffffe800847947 */ /* 0x000fea000383ffff */
.L_x_177:
[----:B0-----:R0:W1:Y:S02]  /*9c30*/  SYNCS.PHASECHK.TRANS64.TRYWAIT P0, [R9+URZ], R4 ;  /* 0x00000004090075a7 */ /* 0x001064000800017f */
[----:B-1----:R-:W-:Y:S05]  /*9c40*/  @!P0 NANOSLEEP.SYNCS 0x989680 ;  /* 0x009896800000895d */ /* 0x002fea0003900000 */
[----:B------:R-:W1:Y:S02]  /*9c50*/  @!P0 SYNCS.PHASECHK.TRANS64 P0, [R9+URZ], R4 ;  /* 0x00000004090085a7 */ /* 0x000e64000800007f */
[----:B-1----:R-:W-:Y:S05]  /*9c60*/  @!P0 BRA `(.L_x_177) ;  /* 0xfffffffc00f08947 */ /* 0x002fea000383ffff */
[----:B------:R-:W-:Y:S05]  /*9c70*/  BRA `(.L_x_242) ;  /* 0xffffffe800947947 */ /* 0x000fea000383ffff */
.L_x_178:
[----:B0-----:R0:W1:Y:S02]  /*9c80*/  SYNCS.PHASECHK.TRANS64.TRYWAIT P0, [R6+URZ], R5 ;  /* 0x00000005060075a7 */ /* 0x001064000800017f */
[----:B-1----:R-:W-:Y:S05]  /*9c90*/  @!P0 NANOSLEEP.SYNCS 0x989680 ;  /* 0x009896800000895d */ /* 0x002fea0003900000 */
[----:B------:R-:W1:Y:S02]  /*9ca0*/  @!P0 SYNCS.PHASECHK.TRANS64 P0, [R6+URZ], R5 ;  /* 0x00000005060085a7 */ /* 0x000e64000800007f */
[----:B-1----:R-:W-:Y:S05]  /*9cb0*/  @!P0 BRA `(.L_x_178) ;  /* 0xfffffffc00f08947 */ /* 0x002fea000383ffff */
[----:B------:R-:W-:Y:S05]  /*9cc0*/  BRA `(.L_x_243) ;  /* 0xffffffe800a47947 */ /* 0x000fea000383ffff */
.L_x_179:
[----:B0-----:R0:W1:Y:S02]  /*9cd0*/  SYNCS.PHASECHK.TRANS64.TRYWAIT P0, [R9+URZ], R4 ;  /* 0x00000004090075a7 */ /* 0x001064000800017f */
[----:B-1----:R-:W-:Y:S05]  /*9ce0*/  @!P0 NANOSLEEP.SYNCS 0x989680 ;  /* 0x009896800000895d */ /* 0x002fea0003900000 */
[----:B------:R-:W1:Y:S02]  /*9cf0*/  @!P0 SYNCS.PHASECHK.TRANS64 P0, [R9+URZ], R4 ;  /* 0x00000004090085a7 */ /* 0x000e64000800007f */
[----:B-1----:R-:W-:Y:S05]  /*9d00*/  @!P0 BRA `(.L_x_179) ;  /* 0xfffffffc00f08947 */ /* 0x002fea000383ffff */
[----:B------:R-:W-:Y:S05]  /*9d10*/  BRA `(.L_x_244) ;  /* 0xffffffe800b47947 */ /* 0x000fea000383ffff */
.L_x_180:
[----:B0-----:R0:W1:Y:S02]  /*9d20*/  SYNCS.PHASECHK.TRANS64.TRYWAIT P0, [R6+URZ], R5 ;  /* 0x00000005060075a7 */ /* 0x001064000800017f */
[----:B-1----:R-:W-:Y:S05]  /*9d30*/  @!P0 NANOSLEEP.SYNCS 0x989680 ;  /* 0x009896800000895d */ /* 0x002fea0003900000 */
[----:B------:R-:W1:Y:S02]  /*9d40*/  @!P0 SYNCS.PHASECHK.TRANS64 P0, [R6+URZ], R5 ;  /* 0x00000005060085a7 */ /* 0x000e64000800007f */
[----:B-1----:R-:W-:Y:S05]  /*9d50*/  @!P0 BRA `(.L_x_180) ;  /* 0xfffffffc00f08947 */ /* 0x002fea000383ffff */
[----:B------:R-:W-:Y:S05]  /*9d60*/  BRA `(.L_x_245) ;  /* 0xffffffe800c47947 */ /* 0x000fea000383ffff */
.L_x_181:
[----:B0-----:R0:W1:Y:S02]  /*9d70*/  SYNCS.PHASECHK.TRANS64.TRYWAIT P0, [R9+URZ], R4 ;  /* 0x00000004090075a7 */ /* 0x001064000800017f */
[----:B-1----:R-:W-:Y:S05]  /*9d80*/  @!P0 NANOSLEEP.SYNCS 0x989680 ;  /* 0x009896800000895d */ /* 0x002fea0003900000 */
[----:B------:R-:W1:Y:S02]  /*9d90*/  @!P0 SYNCS.PHASECHK.TRANS64 P0, [R9+URZ], R4 ;  /* 0x00000004090085a7 */ /* 0x000e64000800007f */
[----:B-1----:R-:W-:Y:S05]  /*9da0*/  @!P0 BRA `(.L_x_181) ;  /* 0xfffffffc00f08947 */ /* 0x002fea000383ffff */
[----:B------:R-:W-:Y:S05]  /*9db0*/  BRA `(.L_x_246) ;  /* 0xffffffe800d47947 */ /* 0x000fea000383ffff */
.L_x_182:
[----:B0-----:R0:W1:Y:S02]  /*9dc0*/  SYNCS.PHASECHK.TRANS64.TRYWAIT P0, [R6+URZ], R5 ;  /* 0x00000005060075a7 */ /* 0x001064000800017f */
[----:B-1----:R-:W-:Y:S05]  /*9dd0*/  @!P0 NANOSLEEP.SYNCS 0x989680 ;  /* 0x009896800000895d */ /* 0x002fea0003900000 */
[----:B------:R-:W1:Y:S02]  /*9de0*/  @!P0 SYNCS.PHASECHK.TRANS64 P0, [R6+URZ], R5 ;  /* 0x00000005060085a7 */ /* 0x000e64000800007f */
[----:B-1----:R-:W-:Y:S05]  /*9df0*/  @!P0 BRA `(.L_x_182) ;  /* 0xfffffffc00f08947 */ /* 0x002fea000383ffff */
[----:B------:R-:W-:Y:S05]  /*9e00*/  BRA `(.L_x_247) ;  /* 0xffffffe800dc7947 */ /* 0x000fea000383ffff */
.L_x_248:
[----:B------:R-:W-:-:S00]  /*9e10*/  BRA `(.L_x_248) ;  /* 0xfffffffc00fc7947 */ /* 0x000fc0000383ffff */
[----:B------:R-:W-:-:S00]  /*9e20*/  NOP ;  /* 0x0000000000007918 */ /* 0x000fc00000000000 */
        /* <DEDUP_REMOVED lines=13> */
.L_x_249:


//--------------------- .nv.shared._ZN7cutlass13device_kernelINS_4gemm6kernel13GemmUniversalIN4cute5tupleIJiiiiEEENS1_10collective13CollectiveMmaINS1_37MainloopSm90TmaGmmaWarpSpecializedFP8ILi56ENS5_IJNS4_1CILi1EEENSA_ILi8EEESB_EEENS1_32KernelTmaWarpSpecializedPingpongEEENS5_IJNSA_ILi64EEESG_NSA_ILi32EEEEEENS_12float_e5m2_tENS5_IJlSB_lEEESJ_SK_NS4_8TiledMMAINS4_8MMA_AtomIJNS4_4SM904GMMA30MMA_64x64x32_F32E5M2E5M2_SS_TNILNSO_7ScaleInE1ELSQ_1EEEEEENS4_6LayoutINS5_IJSB_SB_SB_EEENS5_IJNSA_ILi0EEESV_SV_EEEEENS5_IJNS4_10UnderscoreESY_SY_EEEEENS4_23SM90_TMA_LOAD_MULTICASTENS4_14ComposedLayoutINS4_7SwizzleILi1ELi4ELi3EEENS4_18smem_ptr_flag_bitsILi8EEENST_INS5_IJSC_SH_EEENS5_IJSH_SB_EEEEEEEvNS4_8identityENS4_13SM90_TMA_LOADES1A_vS1B_EENS_8epilogue10collective6detail29Sm90TmaWarpSpecializedAdapterINS1F_15DefaultEpilogueISJ_SK_SK_NS1E_6thread17LinearCombinationISJ_Li1EffLNS1J_9ScaleType4KindE0ELNS_15FloatRoundStyleE2ESJ_EENS1_15EpilogueDefaultEEEEEvvEEEEvNT_6ParamsE --------------------------
	.section	.nv.shared._ZN7cutlass13device_kernelINS_4gemm6kernel13GemmUniversalIN4cute5tupleIJiiiiEEENS1_10collective13CollectiveMmaINS1_37MainloopSm90TmaGmmaWarpSpecializedFP8ILi56ENS5_IJNS4_1CILi1EEENSA_ILi8EEESB_EEENS1_32KernelTmaWarpSpecializedPingpongEEENS5_IJNSA_ILi64EEESG_NSA_ILi32EEEEEENS_12float_e5m2_tENS5_IJlSB_lEEESJ_SK_NS4_8TiledMMAINS4_8MMA_AtomIJNS4_4SM904GMMA30MMA_64x64x32_F32E5M2E5M2_SS_TNILNSO_7ScaleInE1ELSQ_1EEEEEENS4_6LayoutINS5_IJSB_SB_SB_EEENS5_IJNSA_ILi0EEESV_SV_EEEEENS5_IJNS4_10UnderscoreESY_SY_EEEEENS4_23SM90_TMA_LOAD_MULTICASTENS4_14ComposedLayoutINS4_7SwizzleILi1ELi4ELi3EEENS4_18smem_ptr_flag_bitsILi8EEENST_INS5_IJSC_SH_EEENS5_IJSH_SB_EEEEEEEvNS4_8identityENS4_13SM90_TMA_LOADES1A_vS1B_EENS_8epilogue10collective6detail29Sm90TmaWarpSpecializedAdapterINS1F_15DefaultEpilogueISJ_SK_SK_NS1E_6thread17LinearCombinationISJ_Li1EffLNS1J_9ScaleType4KindE0ELNS_15FloatRoundStyleE2ESJ_EENS1_15EpilogueDefaultEEEEEvvEEEEvNT_6ParamsE,"aw",@nobits
	.sectionflags	@""
	.align	16
	.zero		1024


//--------------------- .nv.shared.reserved.0     --------------------------
	.section	.nv.shared.reserved.0,"aw",@nobits
	.weak		__nv_reservedSMEM_offset_0_alias
	.size		__nv_reservedSMEM_offset_0_alias, 0, 0
	.other		__nv_reservedSMEM_offset_0_alias,@"STO_CUDA_RESERVED_SHARED STV_DEFAULT"
__nv_reservedSMEM_offset_0_alias:
	.zero		0


//--------------------- .nv.global                --------------------------
	.section	.nv.global,"aw",@nobits
.nv.global:
	.type		_ZN40_INTERNAL_4d49d87c_4_k_cu_02df76ac_254554cute1_E,@object
	.size		_ZN40_INTERNAL_4d49d87c_4_k_cu_02df76ac_254554cute1_E,(_ZN40_INTERNAL_4d49d87c_4_k_cu_02df76ac_254554cuda3std3__45__cpo6cbeginE - _ZN40_INTERNAL_4d49d87c_4_k_cu_02df76ac_254554cute1_E)
_ZN40_INTERNAL_4d49d87c_4_k_cu_02df76ac_254554cute1_E:
	.zero		1
	.type		_ZN40_INTERNAL_4d49d87c_4_k_cu_02df76ac_254554cuda3std3__45__cpo6cbeginE,@object
	.size		_ZN40_INTERNAL_4d49d87c_4_k_cu_02df76ac_254554cuda3std3__45__cpo6cbeginE,(_ZN40_INTERNAL_4d49d87c_4_k_cu_02df76ac_254554cuda3std3__48in_placeE - _ZN40_INTERNAL_4d49d87c_4_k_cu_02df76ac_254554cuda3std3__45__cpo6cbeginE)
_ZN40_INTERNAL_4d49d87c_4_k_cu_02df76ac_254554cuda3std3__45__cpo6cbeginE:
	.zero		1
	.type		_ZN40_INTERNAL_4d49d87c_4_k_cu_02df76ac_254554cuda3std3__48in_placeE,@object
	.size		_ZN40_INTERNAL_4d49d87c_4_k_cu_02df76ac_254554cuda3std3__48in_placeE,(_ZN40_INTERNAL_4d49d87c_4_k_cu_02df76ac_254554cuda3std6ranges3__45__cpo9iter_moveE - _ZN40_INTERNAL_4d49d87c_4_k_cu_02df76ac_254554cuda3std3__48in_placeE)
_ZN40_INTERNAL_4d49d87c_4_k_cu_02df76ac_254554cuda3std3__48in_placeE:
	.zero		1
	.type		_ZN40_INTERNAL_4d49d87c_4_k_cu_02df76ac_254554cuda3std6ranges3__45__cpo9iter_moveE,@object
	.size		_ZN40_INTERNAL_4d49d87c_4_k_cu_02df76ac_254554cuda3std6ranges3__45__cpo9iter_moveE,(_ZN40_INTERNAL_4d49d87c_4_k_cu_02df76ac_254554cuda3std3__45__cpo5beginE - _ZN40_INTERNAL_4d49d87c_4_k_cu_02df76ac_254554cuda3std6ranges3__45__cpo9iter_moveE)
_ZN40_INTERNAL_4d49d87c_4_k_cu_02df76ac_254554cuda3std6ranges3__45__cpo9iter_moveE:
	.zero		1
	.type		_ZN40_INTERNAL_4d49d87c_4_k_cu_02df76ac_254554cuda3std3__45__cpo5beginE,@object
	.size		_ZN40_INTERNAL_4d49d87c_4_k_cu_02df76ac_254554cuda3std3__45__cpo5beginE,(_ZN40_INTERNAL_4d49d87c_4_k_cu_02df76ac_254554cuda3std3__442_GLOBAL__N__4d49d87c_4_k_cu_02df76ac_254556ignoreE - _ZN40_INTERNAL_4d49d87c_4_k_cu_02df76ac_254554cuda3std3__45__cpo5beginE)
_ZN40_INTERNAL_4d49d87c_4_k_cu_02df76ac_254554cuda3std3__45__cpo5beginE:
	.zero		1
	.type		_ZN40_INTERNAL_4d49d87c_4_k_cu_02df76ac_254554cuda3std3__442_GLOBAL__N__4d49d87c_4_k_cu_02df76ac_254556ignoreE,@object
	.size		_ZN40_INTERNAL_4d49d87c_4_k_cu_02df76ac_254554cuda3std3__442_GLOBAL__N__4d49d87c_4_k_cu_02df76ac_254556ignoreE,(_ZN40_INTERNAL_4d49d87c_4_k_cu_02df76ac_254554cute7productE - _ZN40_INTERNAL_4d49d87c_4_k_cu_02df76ac_254554cuda3std3__442_GLOBAL__N__4d49d87c_4_k_cu_02df76ac_254556ignoreE)
_ZN40_INTERNAL_4d49d87c_4_k_cu_02df76ac_254554cuda3std3__442_GLOBAL__N__4d49d87c_4_k_cu_02df76ac_254556ignoreE:
	.zero		1
	.type		_ZN40_INTERNAL_4d49d87c_4_k_cu_02df76ac_254554cute7productE,@object
	.size		_ZN40_INTERNAL_4d49d87c_4_k_cu_02df76ac_254554cute7productE,(_ZN40_INTERNAL_4d49d87c_4_k_cu_02df76ac_254554cuda3std3__45__cpo3endE - _ZN40_INTERNAL_4d49d87c_4_k_cu_02df76ac_254554cute7productE)
_ZN40_INTERNAL_4d49d87c_4_k_cu_02df76ac_254554cute7productE:
	.zero		1
	.type		_ZN40_INTERNAL_4d49d87c_4_k_cu_02df76ac_254554cuda3std3__45__cpo3endE,@object
	.size		_ZN40_INTERNAL_4d49d87c_4_k_cu_02df76ac_254554cuda3std3__45__cpo3endE,(_ZN40_INTERNAL_4d49d87c_4_k_cu_02df76ac_254554cuda3std3__419piecewise_constructE - _ZN40_INTERNAL_4d49d87c_4_k_cu_02df76ac_254554cuda3std3__45__cpo3endE)
_ZN40_INTERNAL_4d49d87c_4_k_cu_02df76ac_254554cuda3std3__45__cpo3endE:
	.zero		1
	.type		_ZN40_INTERNAL_4d49d87c_4_k_cu_02df76ac_254554cuda3std3__419piecewise_constructE,@object
	.size		_ZN40_INTERNAL_4d49d87c_4_k_cu_02df76ac_254554cuda3std3__419piecewise_constructE,(_ZN40_INTERNAL_4d49d87c_4_k_cu_02df76ac_254554cuda3std3__45__cpo4cendE - _ZN40_INTERNAL_4d49d87c_4_k_cu_02df76ac_254554cuda3std3__419piecewise_constructE)
_ZN40_INTERNAL_4d49d87c_4_k_cu_02df76ac_254554cuda3std3__419piecewise_constructE:
	.zero		1
	.type		_ZN40_INTERNAL_4d49d87c_4_k_cu_02df76ac_254554cuda3std3__45__cpo4cendE,@object
	.size		_ZN40_INTERNAL_4d49d87c_4_k_cu_02df76ac_254554cuda3std3__45__cpo4cendE,(_ZN40_INTERNAL_4d49d87c_4_k_cu_02df76ac_254554cuda3std6ranges3__45__cpo4swapE - _ZN40_INTERNAL_4d49d87c_4_k_cu_02df76ac_254554cuda3std3__45__cpo4cendE)
_ZN40_INTERNAL_4d49d87c_4_k_cu_02df76ac_254554cuda3std3__45__cpo4cendE:
	.zero		1
	.type		_ZN40_INTERNAL_4d49d87c_4_k_cu_02df76ac_254554cuda3std6ranges3__45__cpo4swapE,@object
	.size		_ZN40_INTERNAL_4d49d87c_4_k_cu_02df76ac_254554cuda3std6ranges3__45__cpo4swapE,(.L_7 - _ZN40_INTERNAL_4d49d87c_4_k_cu_02df76ac_254554cuda3std6ranges3__45__cpo4swapE)
_ZN40_INTERNAL_4d49d87c_4_k_cu_02df76ac_254554cuda3std6ranges3__45__cpo4swapE:
	.zero		1
.L_7:


//--------------------- .nv.constant0._ZN7cutlass13device_kernelINS_4gemm6kernel13GemmUniversalIN4cute5tupleIJiiiiEEENS1_10collective13CollectiveMmaINS1_37MainloopSm90TmaGmmaWarpSpecializedFP8ILi56ENS5_IJNS4_1CILi1EEENSA_ILi8EEESB_EEENS1_32KernelTmaWarpSpecializedPingpongEEENS5_IJNSA_ILi64EEESG_NSA_ILi32EEEEEENS_12float_e5m2_tENS5_IJlSB_lEEESJ_SK_NS4_8TiledMMAINS4_8MMA_AtomIJNS4_4SM904GMMA30MMA_64x64x32_F32E5M2E5M2_SS_TNILNSO_7ScaleInE1ELSQ_1EEEEEENS4_6LayoutINS5_IJSB_SB_SB_EEENS5_IJNSA_ILi0EEESV_SV_EEEEENS5_IJNS4_10UnderscoreESY_SY_EEEEENS4_23SM90_TMA_LOAD_MULTICASTENS4_14ComposedLayoutINS4_7SwizzleILi1ELi4ELi3EEENS4_18smem_ptr_flag_bitsILi8EEENST_INS5_IJSC_SH_EEENS5_IJSH_SB_EEEEEEEvNS4_8identityENS4_13SM90_TMA_LOADES1A_vS1B_EENS_8epilogue10collective6detail29Sm90TmaWarpSpecializedAdapterINS1F_15DefaultEpilogueISJ_SK_SK_NS1E_6thread17LinearCombinationISJ_Li1EffLNS1J_9ScaleType4KindE0ELNS_15FloatRoundStyleE2ESJ_EENS1_15EpilogueDefaultEEEEEvvEEEEvNT_6ParamsE --------------------------
	.section	.nv.constant0._ZN7cutlass13device_kernelINS_4gemm6kernel13GemmUniversalIN4cute5tupleIJiiiiEEENS1_10collective13CollectiveMmaINS1_37MainloopSm90TmaGmmaWarpSpecializedFP8ILi56ENS5_IJNS4_1CILi1EEENSA_ILi8EEESB_EEENS1_32KernelTmaWarpSpecializedPingpongEEENS5_IJNSA_ILi64EEESG_NSA_ILi32EEEEEENS_12float_e5m2_tENS5_IJlSB_lEEESJ_SK_NS4_8TiledMMAINS4_8MMA_AtomIJNS4_4SM904GMMA30MMA_64x64x32_F32E5M2E5M2_SS_TNILNSO_7ScaleInE1ELSQ_1EEEEEENS4_6LayoutINS5_IJSB_SB_SB_EEENS5_IJNSA_ILi0EEESV_SV_EEEEENS5_IJNS4_10UnderscoreESY_SY_EEEEENS4_23SM90_TMA_LOAD_MULTICASTENS4_14ComposedLayoutINS4_7SwizzleILi1ELi4ELi3EEENS4_18smem_ptr_flag_bitsILi8EEENST_INS5_IJSC_SH_EEENS5_IJSH_SB_EEEEEEEvNS4_8identityENS4_13SM90_TMA_LOADES1A_vS1B_EENS_8epilogue10collective6detail29Sm90TmaWarpSpecializedAdapterINS1F_15DefaultEpilogueISJ_SK_SK_NS1E_6thread17LinearCombinationISJ_Li1EffLNS1J_9ScaleType4KindE0ELNS_15FloatRoundStyleE2ESJ_EENS1_15EpilogueDefaultEEEEEvvEEEEvNT_6ParamsE,"a",@progbits
	.sectionflags	@""
	.align	4
.nv.constant0._ZN7cutlass13device_kernelINS_4gemm6kernel13GemmUniversalIN4cute5tupleIJiiiiEEENS1_10collective13CollectiveMmaINS1_37MainloopSm90TmaGmmaWarpSpecializedFP8ILi56ENS5_IJNS4_1CILi1EEENSA_ILi8EEESB_EEENS1_32KernelTmaWarpSpecializedPingpongEEENS5_IJNSA_ILi64EEESG_NSA_ILi32EEEEEENS_12float_e5m2_tENS5_IJlSB_lEEESJ_SK_NS4_8TiledMMAINS4_8MMA_AtomIJNS4_4SM904GMMA30MMA_64x64x32_F32E5M2E5M2_SS_TNILNSO_7ScaleInE1ELSQ_1EEEEEENS4_6LayoutINS5_IJSB_SB_SB_EEENS5_IJNSA_ILi0EEESV_SV_EEEEENS5_IJNS4_10UnderscoreESY_SY_EEEEENS4_23SM90_TMA_LOAD_MULTICASTENS4_14ComposedLayoutINS4_7SwizzleILi1ELi4ELi3EEENS4_18smem_ptr_flag_bitsILi8EEENST_INS5_IJSC_SH_EEENS5_IJSH_SB_EEEEEEEvNS4_8identityENS4_13SM90_TMA_LOADES1A_vS1B_EENS_8epilogue10collective6detail29Sm90TmaWarpSpecializedAdapterINS1F_15DefaultEpilogueISJ_SK_SK_NS1E_6thread17LinearCombinationISJ_Li1EffLNS1J_9ScaleType4KindE0ELNS_15FloatRoundStyleE2ESJ_EENS1_15EpilogueDefaultEEEEEvvEEEEvNT_6ParamsE:
	.zero		1664


//--------------------- SYMBOLS --------------------------

	.type		.nv.reservedSmem.offset0,@object
	.size		.nv.reservedSmem.offset0,0x4
